	.target	sm_86

	.elftype	@"ET_EXEC"


//--------------------- .note.nv.tkinfo           --------------------------
	.section	.note.nv.tkinfo,"",@"SHT_NOTE"
	.sectionflags	@"SHF_NOTE_NV_TKINFO"
	.tkinfo
        /*0018*/ 	.word	0x00000002
        /*0030*/ 	.string	""
        /*0030*/ 	.string	"ptxas"
        /*0030*/ 	.string	"Cuda compilation tools, release 13.1, V13.1.80"
        /*0030*/ 	.string	"Build cuda_13.1.r13.1/compiler.36836380_0"
        /*0030*/ 	.string	"-v  -arch sm_86 "



//--------------------- .note.nv.cuinfo           --------------------------
	.section	.note.nv.cuinfo,"",@"SHT_NOTE"
	.sectionflags	@"SHF_NOTE_NV_CUINFO"
        /*0018*/ 	.short	0x0002
        /*001a*/ 	.short	0x0050
        /*001c*/ 	.short	0x0083
	.zero		2


//--------------------- .nv.info                  --------------------------
	.section	.nv.info,"",@"SHT_CUDA_INFO"
	.align	4


	//----- nvinfo : EIATTR_REGCOUNT
	.align		4
        /*0000*/ 	.byte	0x04, 0x2f
        /*0002*/ 	.short	(.L_1 - .L_0)
	.align		4
.L_0:
        /*0004*/ 	.word	index@(gemm_mma_kernel)
        /*0008*/ 	.word	0x00000064


	//----- nvinfo : EIATTR_FRAME_SIZE
	.align		4
.L_1:
        /*000c*/ 	.byte	0x04, 0x11
        /*000e*/ 	.short	(.L_3 - .L_2)
	.align		4
.L_2:
        /*0010*/ 	.word	index@(gemm_mma_kernel)
        /*0014*/ 	.word	0x00000000


	//----- nvinfo : EIATTR_MIN_STACK_SIZE
	.align		4
.L_3:
        /*0018*/ 	.byte	0x04, 0x12
        /*001a*/ 	.short	(.L_5 - .L_4)
	.align		4
.L_4:
        /*001c*/ 	.word	index@(gemm_mma_kernel)
        /*0020*/ 	.word	0x00000000
.L_5:


//--------------------- .nv.info.gemm_mma_kernel  --------------------------
	.section	.nv.info.gemm_mma_kernel,"",@"SHT_CUDA_INFO"
	.sectionflags	@""
	.align	4


	//----- nvinfo : EIATTR_CUDA_API_VERSION
	.align		4
        /*0000*/ 	.byte	0x04, 0x37
        /*0002*/ 	.short	(.L_7 - .L_6)
.L_6:
        /*0004*/ 	.word	0x00000083


	//----- nvinfo : EIATTR_SW2861232_WAR
	.align		4
.L_7:
        /*0008*/ 	.byte	0x01, 0x35
	.zero		2


	//----- nvinfo : EIATTR_PARAM_CBANK
	.align		4
        /*000c*/ 	.byte	0x04, 0x0a
        /*000e*/ 	.short	(.L_9 - .L_8)
	.align		4
.L_8:
        /*0010*/ 	.word	index@(.nv.constant0.gemm_mma_kernel)
        /*0014*/ 	.short	0x0160
        /*0016*/ 	.short	0x0024


	//----- nvinfo : EIATTR_CBANK_PARAM_SIZE
	.align		4
.L_9:
        /*0018*/ 	.byte	0x03, 0x19
        /*001a*/ 	.short	0x0024


	//----- nvinfo : EIATTR_KPARAM_INFO
	.align		4
        /*001c*/ 	.byte	0x04, 0x17
        /*001e*/ 	.short	(.L_11 - .L_10)
.L_10:
        /*0020*/ 	.word	0x00000000
        /*0024*/ 	.short	0x0005
        /*0026*/ 	.short	0x0020
        /*0028*/ 	.byte	0x00, 0xf0, 0x11, 0x00


	//----- nvinfo : EIATTR_KPARAM_INFO
	.align		4
.L_11:
        /*002c*/ 	.byte	0x04, 0x17
        /*002e*/ 	.short	(.L_13 - .L_12)
.L_12:
        /*0030*/ 	.word	0x00000000
        /*0034*/ 	.short	0x0004
        /*0036*/ 	.short	0x001c
        /*0038*/ 	.byte	0x00, 0xf0, 0x11, 0x00


	//----- nvinfo : EIATTR_KPARAM_INFO
	.align		4
.L_13:
        /*003c*/ 	.byte	0x04, 0x17
        /*003e*/ 	.short	(.L_15 - .L_14)
.L_14:
        /*0040*/ 	.word	0x00000000
        /*0044*/ 	.short	0x0003
        /*0046*/ 	.short	0x0018
        /*0048*/ 	.byte	0x00, 0xf0, 0x11, 0x00


	//----- nvinfo : EIATTR_KPARAM_INFO
	.align		4
.L_15:
        /*004c*/ 	.byte	0x04, 0x17
        /*004e*/ 	.short	(.L_17 - .L_16)
.L_16:
        /*0050*/ 	.word	0x00000000
        /*0054*/ 	.short	0x0002
        /*0056*/ 	.short	0x0010
        /*0058*/ 	.byte	0x00, 0xf0, 0x21, 0x00


	//----- nvinfo : EIATTR_KPARAM_INFO
	.align		4
.L_17:
        /*005c*/ 	.byte	0x04, 0x17
        /*005e*/ 	.short	(.L_19 - .L_18)
.L_18:
        /*0060*/ 	.word	0x00000000
        /*0064*/ 	.short	0x0001
        /*0066*/ 	.short	0x0008
        /*0068*/ 	.byte	0x00, 0xf0, 0x21, 0x00


	//----- nvinfo : EIATTR_KPARAM_INFO
	.align		4
.L_19:
        /*006c*/ 	.byte	0x04, 0x17
        /*006e*/ 	.short	(.L_21 - .L_20)
.L_20:
        /*0070*/ 	.word	0x00000000
        /*0074*/ 	.short	0x0000
        /*0076*/ 	.short	0x0000
        /*0078*/ 	.byte	0x00, 0xf0, 0x21, 0x00


	//----- nvinfo : EIATTR_WMMA_USED
	.align		4
.L_21:
        /*007c*/ 	.byte	0x01, 0x2b
	.zero		2


	//----- nvinfo : EIATTR_MAXREG_COUNT
	.align		4
        /*0080*/ 	.byte	0x03, 0x1b
        /*0082*/ 	.short	0x00a8


	//----- nvinfo : EIATTR_NUM_BARRIERS
	.align		4
        /*0084*/ 	.byte	0x02, 0x4c
        /*0086*/ 	.byte	0x01
	.zero		1


	//----- nvinfo : EIATTR_MERCURY_ISA_VERSION
	.align		4
        /*0088*/ 	.byte	0x03, 0x5f
        /*008a*/ 	.short	0x0000


	//----- nvinfo : EIATTR_INSTR_REG_MAP
	.align		4
        /*008c*/ 	.byte	0x04, 0x40
        /*008e*/ 	.short	(.L_23 - .L_22)
.L_22:
        /*0090*/ 	.word	0x000003f0
        /*0094*/ 	.byte	0x02
        /*0095*/ 	.byte	0x02
        /*0096*/ 	.short	0xffff
        /*0098*/ 	.word	0xffffffff
        /*009c*/ 	.byte	0xe0, 0x1a, 0x00, 0x00, 0x02, 0x02, 0xff, 0xff, 0xff, 0xff, 0xff, 0xff


	//----- nvinfo : EIATTR_MBARRIER_INSTR_OFFSETS
	.align		4
.L_23:
        /*00a8*/ 	.byte	0x04, 0x39
        /*00aa*/ 	.short	(.L_25 - .L_24)


	//   ....[0]....
.L_24:
        /*00ac*/ 	.word	0x00000080
        /*00b0*/ 	.word	0x000000ff
        /*00b4*/ 	.word	0x00000000
        /*00b8*/ 	.short	0x0100
        /*00ba*/ 	.byte	0x3f
	.zero		1


	//   ....[1]....
        /*00bc*/ 	.word	0x00000090
        /*00c0*/ 	.word	0x000000ff
        /*00c4*/ 	.word	0x00000008
        /*00c8*/ 	.short	0x0100
        /*00ca*/ 	.byte	0x3f
	.zero		1


	//   ....[2]....
        /*00cc*/ 	.word	0x000000a0
        /*00d0*/ 	.word	0x000000ff
        /*00d4*/ 	.word	0x00000010
        /*00d8*/ 	.short	0x0100
        /*00da*/ 	.byte	0x3f
	.zero		1


	//   ....[3]....
        /*00dc*/ 	.word	0x000000b0
        /*00e0*/ 	.word	0x000000ff
        /*00e4*/ 	.word	0x00000018
        /*00e8*/ 	.short	0x0100
        /*00ea*/ 	.byte	0x3f
	.zero		1


	//   ....[4]....
        /*00ec*/ 	.word	0x000003f0
        /*00f0*/ 	.word	0x00000058
        /*00f4*/ 	.word	0x00000004
        /*00f8*/ 	.short	0x0105
        /*00fa*/ 	.byte	0x3f
	.zero		1


	//   ....[5]....
        /*00fc*/ 	.word	0x00000ad0
        /*0100*/ 	.word	0x00000058
        /*0104*/ 	.word	0x00000010
        /*0108*/ 	.short	0x0101
        /*010a*/ 	.byte	0x3f
	.zero		1


	//   ....[6]....
        /*010c*/ 	.word	0x00001ae0
        /*0110*/ 	.word	0x00000019
        /*0114*/ 	.word	0x00000014
        /*0118*/ 	.short	0x0105
        /*011a*/ 	.byte	0x3f
	.zero		1


	//   ....[7]....
        /*011c*/ 	.word	0x00003080
        /*0120*/ 	.word	0x00000019
        /*0124*/ 	.word	0x00000000
        /*0128*/ 	.short	0x0101
        /*012a*/ 	.byte	0x3f
	.zero		1


	//----- nvinfo : EIATTR_NUM_MBARRIERS
	.align		4
.L_25:
        /*012c*/ 	.byte	0x03, 0x38
        /*012e*/ 	.short	0x0004


	//----- nvinfo : EIATTR_EXIT_INSTR_OFFSETS
	.align		4
        /*0130*/ 	.byte	0x04, 0x1c
        /*0132*/ 	.short	(.L_27 - .L_26)


	//   ....[0]....
.L_26:
        /*0134*/ 	.word	0x00001540


	//   ....[1]....
        /*0138*/ 	.word	0x00001680


	//   ....[2]....
        /*013c*/ 	.word	0x000016b0


	//   ....[3]....
        /*0140*/ 	.word	0x000030c0


	//----- nvinfo : EIATTR_MAX_THREADS
	.align		4
.L_27:
        /*0144*/ 	.byte	0x04, 0x05
        /*0146*/ 	.short	(.L_29 - .L_28)
.L_28:
        /*0148*/ 	.word	0x00000120
        /*014c*/ 	.word	0x00000001
        /*0150*/ 	.word	0x00000001


	//----- nvinfo : EIATTR_CRS_STACK_SIZE
	.align		4
.L_29:
        /*0154*/ 	.byte	0x04, 0x1e
        /*0156*/ 	.short	(.L_31 - .L_30)
.L_30:
        /*0158*/ 	.word	0x00000000
.L_31:


//--------------------- .nv.callgraph             --------------------------
	.section	.nv.callgraph,"",@"SHT_CUDA_CALLGRAPH"
	.align	4
	.sectionentsize	8
	.align		4
        /*0000*/ 	.word	0x00000000
	.align		4
        /*0004*/ 	.word	0xffffffff
	.align		4
        /*0008*/ 	.word	0x00000000
	.align		4
        /*000c*/ 	.word	0xfffffffe
	.align		4
        /*0010*/ 	.word	0x00000000
	.align		4
        /*0014*/ 	.word	0xfffffffd
	.align		4
        /*0018*/ 	.word	0x00000000
	.align		4
        /*001c*/ 	.word	0xfffffffc


//--------------------- .nv.rel.action            --------------------------
	.section	.nv.rel.action,"",@"SHT_CUDA_RELOCINFO"
	.align	8
	.sectionentsize	8
        /*0000*/ 	.byte	0x73, 0x00, 0x00, 0x00, 0x00, 0x00, 0x00, 0x00, 0x00, 0x00, 0x00, 0x11, 0x25, 0x00, 0x05, 0x36


//--------------------- .nv.constant0.gemm_mma_kernel --------------------------
	.section	.nv.constant0.gemm_mma_kernel,"a",@progbits
	.sectionflags	@""
	.align	4
.nv.constant0.gemm_mma_kernel:
	.zero		388


//--------------------- .text.gemm_mma_kernel     --------------------------
	.section	.text.gemm_mma_kernel,"ax",@progbits
	.sectioninfo	@"SHI_REGISTERS=100"
	.align	128
        .global         gemm_mma_kernel
        .type           gemm_mma_kernel,@function
        .size           gemm_mma_kernel,(.L_x_39 - gemm_mma_kernel)
        .other          gemm_mma_kernel,@"STO_CUDA_ENTRY STV_DEFAULT"
gemm_mma_kernel:
.text.gemm_mma_kernel:
[----:B------:R-:W-:Y:S02]  /*0000*/  IMAD.MOV.U32 R1, RZ, RZ, c[0x0][0x28] ;  /* 0x00000a00ff017624 */ /* 0x000fe400078e00ff */
[----:B------:R-:W1:Y:S01]  /*0010*/  S2R R26, SR_TID.X ;  /* 0x00000000001a7919 */ /* 0x000e620000002100 */
[----:B------:R-:W-:Y:S01]  /*0020*/  ULDC.64 UR4, c[0x0][0x118] ;  /* 0x0000460000047ab9 */ /* 0x000fe20000000a00 */
[----:B-1----:R-:W-:-:S13]  /*0030*/  ISETP.NE.AND P0, PT, R26, RZ, PT ;  /* 0x000000ff1a00720c */ /* 0x002fda0003f05270 */
[----:B------:R-:W-:Y:S02]  /*0040*/  @!P0 IMAD.MOV.U32 R2, RZ, RZ, 0x3fffffe0 ;  /* 0x3fffffe0ff028424 */ /* 0x000fe400078e00ff */
[----:B------:R-:W-:Y:S02]  /*0050*/  @!P0 IMAD.MOV.U32 R3, RZ, RZ, 0x7fffffe0 ;  /* 0x7fffffe0ff038424 */ /* 0x000fe400078e00ff */
[----:B------:R-:W-:Y:S02]  /*0060*/  @!P0 IMAD.MOV.U32 R4, RZ, RZ, 0x3fffff00 ;  /* 0x3fffff00ff048424 */ /* 0x000fe400078e00ff */
[----:B------:R-:W-:Y:S01]  /*0070*/  @!P0 IMAD.MOV.U32 R5, RZ, RZ, 0x7fffff00 ;  /* 0x7fffff00ff058424 */ /* 0x000fe200078e00ff */
[----:B------:R1:W-:Y:S04]  /*0080*/  @!P0 STS.64 [RZ], R2 ;  /* 0x00000002ff008388 */ /* 0x0003e80000000a00 */
[----:B------:R1:W-:Y:S04]  /*0090*/  @!P0 STS.64 [0x8], R2 ;  /* 0x00000802ff008388 */ /* 0x0003e80000000a00 */
[----:B------:R1:W-:Y:S04]  /*00a0*/  @!P0 STS.64 [0x10], R4 ;  /* 0x00001004ff008388 */ /* 0x0003e80000000a00 */
[----:B------:R1:W-:Y:S04]  /*00b0*/  @!P0 STS.64 [0x18], R4 ;  /* 0x00001804ff008388 */ /* 0x0003e80000000a00 */
[----:B------:R-:W-:Y:S01]  /*00c0*/  BAR.SYNC.DEFER_BLOCKING 0x0 ;  /* 0x0000000000007b1d */ /* 0x000fe20000010000 */
[----:B------:R-:W-:-:S13]  /*00d0*/  ISETP.GE.AND P0, PT, R26, 0x20, PT ;  /* 0x000000201a00780c */ /* 0x000fda0003f06270 */
[----:B------:R-:W-:Y:S05]  /*00e0*/  @!P0 BRA `(.L_x_0) ;  /* 0x000015a000008947 */ /* 0x000fea0003800000 */
[----:B-1----:R-:W-:Y:S01]  /*00f0*/  IMAD.MOV.U32 R4, RZ, RZ, c[0x0][0x180] ;  /* 0x00006000ff047624 */ /* 0x002fe200078e00ff */
[----:B------:R-:W-:Y:S01]  /*0100*/  SHF.R.S32.HI R3, RZ, 0x1f, R26 ;  /* 0x0000001fff037819 */ /* 0x000fe2000001141a */
[----:B------:R-:W-:Y:S01]  /*0110*/  CS2R R62, SRZ ;  /* 0x00000000003e7805 */ /* 0x000fe2000001ff00 */
[----:B------:R-:W-:Y:S01]  /*0120*/  CS2R R38, SRZ ;  /* 0x0000000000267805 */ /* 0x000fe2000001ff00 */
[----:B------:R-:W-:Y:S01]  /*0130*/  CS2R R82, SRZ ;  /* 0x0000000000527805 */ /* 0x000fe2000001ff00 */
[----:B------:R-:W-:Y:S01]  /*0140*/  ISETP.GE.AND P0, PT, R4, 0x1, PT ;  /* 0x000000010400780c */ /* 0x000fe20003f06270 */
[----:B------:R-:W-:Y:S01]  /*0150*/  CS2R R80, SRZ ;  /* 0x0000000000507805 */ /* 0x000fe2000001ff00 */
[----:B------:R-:W-:Y:S01]  /*0160*/  LEA.HI R86, R3, R26, RZ, 0x5 ;  /* 0x0000001a03567211 */ /* 0x000fe200078f28ff */
[----:B------:R-:W-:Y:S01]  /*0170*/  CS2R R74, SRZ ;  /* 0x00000000004a7805 */ /* 0x000fe2000001ff00 */
        /* <DEDUP_REMOVED lines=11> */
[----:B------:R-:W-:Y:S01]  /*0230*/  LEA.HI.SX32 R86, R86, 0xffffffff, 0x1b ;  /* 0xffffffff56567811 */ /* 0x000fe200078fdaff */
[----:B------:R-:W-:Y:S05]  /*0240*/  @!P0 BRA `(.L_x_1) ;  /* 0x000008c000008947 */ /* 0x000fea0003800000 */
[----:B------:R-:W-:Y:S01]  /*0250*/  IADD3 R4, R4, 0x1f, RZ ;  /* 0x0000001f04047810 */ /* 0x000fe20007ffe0ff */
[----:B------:R-:W-:Y:S01]  /*0260*/  BSSY B0, `(.L_x_1) ;  /* 0x000008a000007945 */ /* 0x000fe20003800000 */
[----:B------:R-:W-:Y:S01]  /*0270*/  IMAD.MOV.U32 R0, RZ, RZ, RZ ;  /* 0x000000ffff007224 */ /* 0x000fe200078e00ff */
[----:B------:R-:W-:Y:S01]  /*0280*/  CS2R R64, SRZ ;  /* 0x0000000000407805 */ /* 0x000fe2000001ff00 */
[----:B------:R-:W-:Y:S01]  /*0290*/  SHF.R.S32.HI R5, RZ, 0x1f, R4 ;  /* 0x0000001fff057819 */ /* 0x000fe20000011404 */
[----:B------:R-:W-:Y:S01]  /*02a0*/  IMAD.MOV.U32 R2, RZ, RZ, RZ ;  /* 0x000000ffff027224 */ /* 0x000fe200078e00ff */
[----:B------:R-:W-:Y:S01]  /*02b0*/  CS2R R68, SRZ ;  /* 0x0000000000447805 */ /* 0x000fe2000001ff00 */
[----:B------:R-:W-:Y:S01]  /*02c0*/  IMAD.MOV.U32 R66, RZ, RZ, RZ ;  /* 0x000000ffff427224 */ /* 0x000fe200078e00ff */
[----:B------:R-:W-:Y:S01]  /*02d0*/  LEA.HI R5, R5, R4, RZ, 0x5 ;  /* 0x0000000405057211 */ /* 0x000fe200078f28ff */
[----:B------:R-:W-:Y:S01]  /*02e0*/  IMAD.MOV.U32 R70, RZ, RZ, RZ ;  /* 0x000000ffff467224 */ /* 0x000fe200078e00ff */
[----:B------:R-:W-:Y:S01]  /*02f0*/  CS2R R72, SRZ ;  /* 0x0000000000487805 */ /* 0x000fe2000001ff00 */
        /* <DEDUP_REMOVED lines=10> */
[----:B------:R-:W-:-:S05]  /*03a0*/  SHF.R.S32.HI R87, RZ, 0x5, R5 ;  /* 0x00000005ff577819 */ /* 0x000fca0000011405 */
.L_x_4:
[----:B------:R-:W-:Y:S02]  /*03b0*/  BSSY B1, `(.L_x_2) ;  /* 0x0000008000017945 */ /* 0x000fe40003800000 */
.L_x_3:
[----:B------:R-:W-:Y:S01]  /*03c0*/  IMAD.SHL.U32 R88, R0, 0x8, RZ ;  /* 0x0000000800587824 */ /* 0x000fe200078e00ff */
[----:B------:R-:W-:Y:S04]  /*03d0*/  YIELD ;  /* 0x0000000000007946 */ /* 0x000fe80003800000 */
[----:B------:R-:W-:-:S05]  /*03e0*/  LOP3.LUT R88, R88, 0x8, RZ, 0xc0, !PT ;  /* 0x0000000858587812 */ /* 0x000fca00078ec0ff */
[----:B------:R-:W1:Y:S02]  /*03f0*/  LDS R4, [R88+0x4] ;  /* 0x0000040058047984 */ /* 0x000e640000000800 */
[----:B-1----:R-:W-:Y:S02]  /*0400*/  LOP3.LUT P0, RZ, R4, 0x80000000, RZ, 0xc0, !PT ;  /* 0x8000000004ff7812 */ /* 0x002fe4000780c0ff */
[----:B------:R-:W-:Y:S11]  /*0410*/  NOP ;  /* 0x0000000000007918 */ /* 0x000ff60000000000 */
[----:B------:R-:W-:Y:S05]  /*0420*/  @!P0 BRA `(.L_x_3) ;  /* 0xffffff9000008947 */ /* 0x000fea000383ffff */
[----:B------:R-:W-:Y:S05]  /*0430*/  BSYNC B1 ;  /* 0x0000000000017941 */ /* 0x000fea0003800000 */
.L_x_2:
[----:B------:R-:W1:Y:S01]  /*0440*/  S2R R7, SR_LANEID ;  /* 0x0000000000077919 */ /* 0x000e620000000000 */
[----:B------:R-:W-:Y:S01]  /*0450*/  IMAD.SHL.U32 R4, R0, 0x2000, RZ ;  /* 0x0000200000047824 */ /* 0x000fe200078e00ff */
[----:B------:R-:W-:Y:S04]  /*0460*/  WARPSYNC 0xffffffff ;  /* 0xffffffff00007948 */ /* 0x000fe80003800000 */
[----:B------:R-:W-:-:S04]  /*0470*/  LOP3.LUT R15, R4, 0x2000, RZ, 0xc0, !PT ;  /* 0x00002000040f7812 */ /* 0x000fc800078ec0ff */
[C---:B------:R-:W-:Y:S01]  /*0480*/  IADD3 R19, R15.reuse, 0x40c0, RZ ;  /* 0x000040c00f137810 */ /* 0x040fe20007ffe0ff */
[----:B------:R-:W-:Y:S01]  /*0490*/  IMAD R14, R86, 0x400, R15 ;  /* 0x00000400560e7824 */ /* 0x000fe200078e020f */
[C---:B------:R-:W-:Y:S02]  /*04a0*/  IADD3 R21, R15.reuse, 0x5120, RZ ;  /* 0x000051200f157810 */ /* 0x040fe40007ffe0ff */
[C---:B------:R-:W-:Y:S02]  /*04b0*/  IADD3 R23, R15.reuse, 0x5140, RZ ;  /* 0x000051400f177810 */ /* 0x040fe40007ffe0ff */
[C---:B------:R-:W-:Y:S02]  /*04c0*/  IADD3 R4, R14.reuse, 0x80, RZ ;  /* 0x000000800e047810 */ /* 0x040fe40007ffe0ff */
[----:B------:R-:W-:Y:S02]  /*04d0*/  IADD3 R14, R14, 0xa0, RZ ;  /* 0x000000a00e0e7810 */ /* 0x000fe40007ffe0ff */
[----:B------:R-:W-:-:S02]  /*04e0*/  IADD3 R25, R15, 0x5160, RZ ;  /* 0x000051600f197810 */ /* 0x000fc40007ffe0ff */
[--C-:B-1----:R-:W-:Y:S02]  /*04f0*/  SHF.R.U32.HI R5, RZ, 0x3, R7.reuse ;  /* 0x00000003ff057819 */ /* 0x102fe40000011607 */
[----:B------:R-:W-:Y:S02]  /*0500*/  LOP3.LUT R6, R7, 0x7, RZ, 0xc0, !PT ;  /* 0x0000000707067812 */ /* 0x000fe400078ec0ff */
[----:B------:R-:W-:Y:S01]  /*0510*/  SHF.R.U32.HI R7, RZ, 0x4, R7 ;  /* 0x00000004ff077819 */ /* 0x000fe20000011607 */
[----:B------:R-:W-:-:S04]  /*0520*/  IMAD.SHL.U32 R5, R5, 0x8, RZ ;  /* 0x0000000805057824 */ /* 0x000fc800078e00ff */
[----:B------:R-:W-:Y:S01]  /*0530*/  IMAD.SHL.U32 R7, R7, 0x8, RZ ;  /* 0x0000000807077824 */ /* 0x000fe200078e00ff */
[----:B------:R-:W-:Y:S02]  /*0540*/  LOP3.LUT R6, R5, 0x8, R6, 0xe2, !PT ;  /* 0x0000000805067812 */ /* 0x000fe400078ee206 */
[----:B------:R-:W-:-:S03]  /*0550*/  IADD3 R5, R15, 0x4080, RZ ;  /* 0x000040800f057810 */ /* 0x000fc60007ffe0ff */
[C-C-:B------:R-:W-:Y:S02]  /*0560*/  IMAD R17, R6.reuse, 0x20, R7.reuse ;  /* 0x0000002006117824 */ /* 0x140fe400078e0207 */
[----:B------:R-:W-:Y:S01]  /*0570*/  IMAD R24, R6, 0x80, R7 ;  /* 0x0000008006187824 */ /* 0x000fe200078e0207 */
[----:B------:R-:W-:Y:S01]  /*0580*/  IADD3 R7, R15, 0x40a0, RZ ;  /* 0x000040a00f077810 */ /* 0x000fe20007ffe0ff */
[----:B------:R-:W-:Y:S02]  /*0590*/  IMAD.U32 R4, R17, 0x2, R4 ;  /* 0x0000000211047824 */ /* 0x000fe400078e0004 */
[C---:B------:R-:W-:Y:S02]  /*05a0*/  IMAD.U32 R9, R24.reuse, 0x2, R5 ;  /* 0x0000000218097824 */ /* 0x040fe400078e0005 */
[C---:B------:R-:W-:Y:S02]  /*05b0*/  IMAD.U32 R16, R24.reuse, 0x2, R7 ;  /* 0x0000000218107824 */ /* 0x040fe400078e0007 */
[----:B------:R-:W-:Y:S01]  /*05c0*/  LDSM.16.M88.4 R4, [R4] ;  /* 0x000000000404783b */ /* 0x000fe20000000200 */
[----:B------:R-:W-:-:S02]  /*05d0*/  IMAD.U32 R19, R24, 0x2, R19 ;  /* 0x0000000218137824 */ /* 0x000fc400078e0013 */
[C---:B------:R-:W-:Y:S01]  /*05e0*/  IMAD.U32 R26, R24.reuse, 0x2, R21 ;  /* 0x00000002181a7824 */ /* 0x040fe200078e0015 */
[----:B------:R-:W1:Y:S01]  /*05f0*/  LDSM.16.MT88.4 R8, [R9] ;  /* 0x000000000908783b */ /* 0x000e620000004200 */
[----:B------:R-:W-:-:S03]  /*0600*/  IMAD.U32 R28, R24, 0x2, R23 ;  /* 0x00000002181c7824 */ /* 0x000fc600078e0017 */
[----:B------:R2:W3:Y:S04]  /*0610*/  LDSM.16.MT88.4 R32, [R19] ;  /* 0x000000001320783b */ /* 0x0004e80000004200 */
[----:B------:R-:W4:Y:S01]  /*0620*/  LDSM.16.MT88.4 R92, [R16] ;  /* 0x00000000105c783b */ /* 0x000f220000004200 */
[----:B--2---:R-:W-:-:S03]  /*0630*/  IADD3 R19, R15, 0x5100, RZ ;  /* 0x000051000f137810 */ /* 0x004fc60007ffe0ff */
[----:B------:R-:W-:Y:S02]  /*0640*/  LDSM.16.MT88.4 R28, [R28] ;  /* 0x000000001c1c783b */ /* 0x000fe40000004200 */
[----:B------:R-:W-:-:S06]  /*0650*/  IMAD.U32 R20, R24, 0x2, R19 ;  /* 0x0000000218147824 */ /* 0x000fcc00078e0013 */
[----:B------:R-:W-:Y:S01]  /*0660*/  LDSM.16.MT88.4 R20, [R20] ;  /* 0x000000001414783b */ /* 0x000fe20000004200 */
[C---:B-1----:R-:W-:Y:S07]  /*0670*/  HMMA.16816.F16 R84, R4.reuse, R8, R84 ;  /* 0x000000080454723c */ /* 0x042fee0000000854 */
[----:B------:R-:W-:Y:S01]  /*0680*/  IADD3 R9, R15, 0x40e0, RZ ;  /* 0x000040e00f097810 */ /* 0x000fe20007ffe0ff */
[----:B------:R-:W-:Y:S01]  /*0690*/  HMMA.16816.F16 R90, R4, R10, R62 ;  /* 0x0000000a045a723c */ /* 0x000fe2000000083e */
[----:B------:R-:W-:Y:S01]  /*06a0*/  IMAD.U32 R8, R17, 0x2, R14 ;  /* 0x0000000211087824 */ /* 0x000fe200078e000e */
[----:B------:R-:W-:-:S02]  /*06b0*/  IADD3 R17, R15, 0x4140, RZ ;  /* 0x000041400f117810 */ /* 0x000fc40007ffe0ff */
[C---:B------:R-:W-:Y:S01]  /*06c0*/  IMAD.U32 R40, R24.reuse, 0x2, R9 ;  /* 0x0000000218287824 */ /* 0x040fe200078e0009 */
[C---:B------:R-:W-:Y:S02]  /*06d0*/  IADD3 R9, R15.reuse, 0x4160, RZ ;  /* 0x000041600f097810 */ /* 0x040fe40007ffe0ff */
[C---:B------:R-:W-:Y:S01]  /*06e0*/  IADD3 R11, R15.reuse, 0x4100, RZ ;  /* 0x000041000f0b7810 */ /* 0x040fe20007ffe0ff */
[C---:B---3--:R-:W-:Y:S01]  /*06f0*/  HMMA.16816.F16 R96, R4.reuse, R32, R12 ;  /* 0x000000200460723c */ /* 0x048fe2000000080c */
[C---:B------:R-:W-:Y:S01]  /*0700*/  IMAD.U32 R52, R24.reuse, 0x2, R17 ;  /* 0x0000000218347824 */ /* 0x040fe200078e0011 */
[----:B------:R-:W1:Y:S01]  /*0710*/  LDSM.16.MT88.4 R40, [R40] ;  /* 0x000000002828783b */ /* 0x000e620000004200 */
[C---:B------:R-:W-:Y:S01]  /*0720*/  IMAD.U32 R56, R24.reuse, 0x2, R9 ;  /* 0x0000000218387824 */ /* 0x040fe200078e0009 */
[C---:B------:R-:W-:Y:S01]  /*0730*/  IADD3 R9, R15.reuse, 0x50a0, RZ ;  /* 0x000050a00f097810 */ /* 0x040fe20007ffe0ff */
[C---:B------:R-:W-:Y:S01]  /*0740*/  IMAD.U32 R44, R24.reuse, 0x2, R11 ;  /* 0x00000002182c7824 */ /* 0x040fe200078e000b */
[C---:B------:R-:W-:Y:S01]  /*0750*/  IADD3 R11, R15.reuse, 0x5080, RZ ;  /* 0x000050800f0b7810 */ /* 0x040fe20007ffe0ff */
[----:B------:R-:W-:Y:S01]  /*0760*/  LDSM.16.MT88.4 R52, [R52] ;  /* 0x000000003434783b */ /* 0x000fe20000004200 */
[C---:B------:R-:W-:Y:S01]  /*0770*/  IADD3 R13, R15.reuse, 0x4120, RZ ;  /* 0x000041200f0d7810 */ /* 0x040fe20007ffe0ff */
[----:B----4-:R-:W-:Y:S01]  /*0780*/  HMMA.16816.F16 R92, R4, R92, R36 ;  /* 0x0000005c045c723c */ /* 0x010fe20000000824 */
[----:B------:R-:W-:Y:S01]  /*0790*/  IADD3 R17, R15, 0x50e0, RZ ;  /* 0x000050e00f117810 */ /* 0x000fe20007ffe0ff */
[----:B------:R-:W2:Y:S01]  /*07a0*/  LDSM.16.MT88.4 R44, [R44] ;  /* 0x000000002c2c783b */ /* 0x000ea20000004200 */
[----:B------:R-:W-:-:S02]  /*07b0*/  IMAD.U32 R60, R24, 0x2, R11 ;  /* 0x00000002183c7824 */ /* 0x000fc400078e000b */
[C---:B------:R-:W-:Y:S01]  /*07c0*/  IMAD.U32 R48, R24.reuse, 0x2, R13 ;  /* 0x0000000218307824 */ /* 0x040fe200078e000d */
[----:B------:R-:W-:Y:S01]  /*07d0*/  LDSM.16.MT88.4 R56, [R56] ;  /* 0x000000003838783b */ /* 0x000fe20000004200 */
[----:B------:R-:W-:Y:S01]  /*07e0*/  IADD3 R13, R15, 0x50c0, RZ ;  /* 0x000050c00f0d7810 */ /* 0x000fe20007ffe0ff */
[C---:B------:R-:W-:Y:S01]  /*07f0*/  IMAD.U32 R36, R24.reuse, 0x2, R9 ;  /* 0x0000000218247824 */ /* 0x040fe200078e0009 */
[C---:B------:R-:W-:Y:S01]  /*0800*/  HMMA.16816.F16 R94, R4.reuse, R94, R38 ;  /* 0x0000005e045e723c */ /* 0x040fe20000000826 */
[C---:B------:R-:W-:Y:S01]  /*0810*/  IMAD.U32 R17, R24.reuse, 0x2, R17 ;  /* 0x0000000218117824 */ /* 0x040fe200078e0011 */
[----:B------:R-:W3:Y:S01]  /*0820*/  LDSM.16.MT88.4 R48, [R48] ;  /* 0x000000003030783b */ /* 0x000ee20000004200 */
[C---:B------:R-:W-:Y:S02]  /*0830*/  IMAD.U32 R13, R24.reuse, 0x2, R13 ;  /* 0x00000002180d7824 */ /* 0x040fe400078e000d */
[----:B------:R-:W-:Y:S01]  /*0840*/  IMAD.U32 R32, R24, 0x2, R25 ;  /* 0x0000000218207824 */ /* 0x000fe200078e0019 */
[----:B------:R-:W-:Y:S02]  /*0850*/  LDSM.16.M88.4 R8, [R8] ;  /* 0x000000000808783b */ /* 0x000fe40000000200 */
[C---:B------:R-:W-:Y:S02]  /*0860*/  HMMA.16816.F16 R82, R4.reuse, R34, R82 ;  /* 0x000000220452723c */ /* 0x040fe40000000852 */
[----:B------:R-:W4:Y:S04]  /*0870*/  LDSM.16.MT88.4 R60, [R60] ;  /* 0x000000003c3c783b */ /* 0x000f280000004200 */
[----:B------:R-:W5:Y:S04]  /*0880*/  LDSM.16.MT88.4 R36, [R36] ;  /* 0x000000002424783b */ /* 0x000f680000004200 */
[----:B------:R-:W4:Y:S04]  /*0890*/  LDSM.16.MT88.4 R12, [R13] ;  /* 0x000000000d0c783b */ /* 0x000f280000004200 */
[----:B------:R-:W4:Y:S01]  /*08a0*/  LDSM.16.MT88.4 R16, [R17] ;  /* 0x000000001110783b */ /* 0x000f220000004200 */
[C---:B-1----:R-:W-:Y:S03]  /*08b0*/  HMMA.16816.F16 R40, R4.reuse, R40, R78 ;  /* 0x000000280428723c */ /* 0x042fe6000000084e */
[----:B------:R-:W1:Y:S04]  /*08c0*/  LDSM.16.MT88.4 R24, [R26] ;  /* 0x000000001a18783b */ /* 0x000e680000004200 */
[----:B------:R-:W1:Y:S01]  /*08d0*/  LDSM.16.MT88.4 R32, [R32] ;  /* 0x000000002020783b */ /* 0x000e620000004200 */
[C---:B------:R-:W-:Y:S08]  /*08e0*/  HMMA.16816.F16 R42, R4.reuse, R42, R80 ;  /* 0x0000002a042a723c */ /* 0x040ff00000000850 */
[C---:B--2---:R-:W-:Y:S08]  /*08f0*/  HMMA.16816.F16 R44, R4.reuse, R44, R76 ;  /* 0x0000002c042c723c */ /* 0x044ff0000000084c */
[C---:B------:R-:W-:Y:S08]  /*0900*/  HMMA.16816.F16 R46, R4.reuse, R46, R74 ;  /* 0x0000002e042e723c */ /* 0x040ff0000000084a */
[C---:B---3--:R-:W-:Y:S08]  /*0910*/  HMMA.16816.F16 R48, R4.reuse, R48, R72 ;  /* 0x000000300430723c */ /* 0x048ff00000000848 */
[C---:B------:R-:W-:Y:S08]  /*0920*/  HMMA.16816.F16 R50, R4.reuse, R50, R70 ;  /* 0x000000320432723c */ /* 0x040ff00000000846 */
[C---:B------:R-:W-:Y:S08]  /*0930*/  HMMA.16816.F16 R52, R4.reuse, R52, R68 ;  /* 0x000000340434723c */ /* 0x040ff00000000844 */
[C---:B------:R-:W-:Y:S08]  /*0940*/  HMMA.16816.F16 R54, R4.reuse, R54, R66 ;  /* 0x000000360436723c */ /* 0x040ff00000000842 */
[C---:B------:R-:W-:Y:S08]  /*0950*/  HMMA.16816.F16 R56, R4.reuse, R56, R64 ;  /* 0x000000380438723c */ /* 0x040ff00000000840 */
[----:B------:R-:W-:Y:S08]  /*0960*/  HMMA.16816.F16 R2, R4, R58, R2 ;  /* 0x0000003a0402723c */ /* 0x000ff00000000802 */
[C---:B----4-:R-:W-:Y:S08]  /*0970*/  HMMA.16816.F16 R84, R8.reuse, R60, R84 ;  /* 0x0000003c0854723c */ /* 0x050ff00000000854 */
[C---:B------:R-:W-:Y:S08]  /*0980*/  HMMA.16816.F16 R62, R8.reuse, R62, R90 ;  /* 0x0000003e083e723c */ /* 0x040ff0000000085a */
[C---:B-----5:R-:W-:Y:S08]  /*0990*/  HMMA.16816.F16 R36, R8.reuse, R36, R92 ;  /* 0x000000240824723c */ /* 0x060ff0000000085c */
[C---:B------:R-:W-:Y:S08]  /*09a0*/  HMMA.16816.F16 R38, R8.reuse, R38, R94 ;  /* 0x000000260826723c */ /* 0x040ff0000000085e */
[C---:B------:R-:W-:Y:S08]  /*09b0*/  HMMA.16816.F16 R12, R8.reuse, R12, R96 ;  /* 0x0000000c080c723c */ /* 0x040ff00000000860 */
[C---:B------:R-:W-:Y:S08]  /*09c0*/  HMMA.16816.F16 R82, R8.reuse, R14, R82 ;  /* 0x0000000e0852723c */ /* 0x040ff00000000852 */
[C---:B------:R-:W-:Y:S08]  /*09d0*/  HMMA.16816.F16 R78, R8.reuse, R16, R40 ;  /* 0x00000010084e723c */ /* 0x040ff00000000828 */
[C---:B------:R-:W-:Y:S08]  /*09e0*/  HMMA.16816.F16 R80, R8.reuse, R18, R42 ;  /* 0x000000120850723c */ /* 0x040ff0000000082a */
[C---:B------:R-:W-:Y:S08]  /*09f0*/  HMMA.16816.F16 R76, R8.reuse, R20, R44 ;  /* 0x00000014084c723c */ /* 0x040ff0000000082c */
[C---:B------:R-:W-:Y:S08]  /*0a00*/  HMMA.16816.F16 R74, R8.reuse, R22, R46 ;  /* 0x00000016084a723c */ /* 0x040ff0000000082e */
[C---:B-1----:R-:W-:Y:S08]  /*0a10*/  HMMA.16816.F16 R72, R8.reuse, R24, R48 ;  /* 0x000000180848723c */ /* 0x042ff00000000830 */
[C---:B------:R-:W-:Y:S08]  /*0a20*/  HMMA.16816.F16 R70, R8.reuse, R26, R50 ;  /* 0x0000001a0846723c */ /* 0x040ff00000000832 */
[C---:B------:R-:W-:Y:S08]  /*0a30*/  HMMA.16816.F16 R68, R8.reuse, R28, R52 ;  /* 0x0000001c0844723c */ /* 0x040ff00000000834 */
[C---:B------:R-:W-:Y:S08]  /*0a40*/  HMMA.16816.F16 R66, R8.reuse, R30, R54 ;  /* 0x0000001e0842723c */ /* 0x040ff00000000836 */
[C---:B------:R-:W-:Y:S08]  /*0a50*/  HMMA.16816.F16 R64, R8.reuse, R32, R56 ;  /* 0x000000200840723c */ /* 0x040ff00000000838 */
[----:B------:R-:W-:Y:S01]  /*0a60*/  HMMA.16816.F16 R2, R8, R34, R2 ;  /* 0x000000220802723c */ /* 0x000fe20000000802 */
[----:B------:R-:W-:Y:S01]  /*0a70*/  @!PT LDS RZ, [RZ] ;  /* 0x00000000fffff984 */ /* 0x000fe20000000800 */
[----:B------:R-:W-:Y:S01]  /*0a80*/  @!PT LDS RZ, [RZ] ;  /* 0x00000000fffff984 */ /* 0x000fe20000000800 */
[----:B------:R-:W-:Y:S01]  /*0a90*/  @!PT LDS RZ, [RZ] ;  /* 0x00000000fffff984 */ /* 0x000fe20000000800 */
[----:B------:R-:W-:Y:S01]  /*0aa0*/  @!PT LDS RZ, [RZ] ;  /* 0x00000000fffff984 */ /* 0x000fe20000000800 */
[----:B------:R-:W-:Y:S07]  /*0ab0*/  MEMBAR.ALL.CTA ;  /* 0x0000000000007992 */ /* 0x000fee0000008000 */
[----:B------:R-:W-:Y:S01]  /*0ac0*/  IADD3 R0, R0, 0x1, RZ ;  /* 0x0000000100007810 */ /* 0x000fe20007ffe0ff */
[----:B------:R1:W-:Y:S03]  /*0ad0*/  ATOMS.ARRIVE.64 RZ, [R88+URZ+0x10] ;  /* 0x0000100058ff7f8c */ /* 0x0003e6000c80043f */
[----:B------:R-:W-:-:S13]  /*0ae0*/  ISETP.GE.AND P0, PT, R0, R87, PT ;  /* 0x000000570000720c */ /* 0x000fda0003f06270 */
[----:B-1----:R-:W-:Y:S05]  /*0af0*/  @!P0 BRA `(.L_x_4) ;  /* 0xfffff8b000008947 */ /* 0x002fea000383ffff */
[----:B------:R-:W-:Y:S05]  /*0b00*/  BSYNC B0 ;  /* 0x0000000000007941 */ /* 0x000fea0003800000 */
.L_x_1:
[----:B------:R-:W1:Y:S04]  /*0b10*/  S2R R7, SR_CTAID.Y ;  /* 0x0000000000077919 */ /* 0x000e680000002600 */
[----:B------:R-:W2:Y:S01]  /*0b20*/  S2R R5, SR_CTAID.X ;  /* 0x0000000000057919 */ /* 0x000ea20000002500 */
[----:B-1----:R-:W-:-:S04]  /*0b30*/  IMAD R4, R7, 0x8, R86 ;  /* 0x0000000807047824 */ /* 0x002fc800078e0256 */
[----:B------:R-:W-:Y:S02]  /*0b40*/  IMAD.SHL.U32 R4, R4, 0x10, RZ ;  /* 0x0000001004047824 */ /* 0x000fe400078e00ff */
[----:B--2---:R-:W-:-:S03]  /*0b50*/  IMAD.SHL.U32 R5, R5, 0x80, RZ ;  /* 0x0000008005057824 */ /* 0x004fc600078e00ff */
[C---:B------:R-:W-:Y:S01]  /*0b60*/  ISETP.GE.AND P0, PT, R4.reuse, c[0x0][0x178], PT ;  /* 0x00005e0004007a0c */ /* 0x040fe20003f06270 */
[----:B------:R-:W-:Y:S01]  /*0b70*/  IMAD R4, R4, c[0x0][0x17c], RZ ;  /* 0x00005f0004047a24 */ /* 0x000fe200078e02ff */
[C---:B------:R-:W-:Y:S02]  /*0b80*/  IADD3 R15, R5.reuse, 0x10, RZ ;  /* 0x00000010050f7810 */ /* 0x040fe40007ffe0ff */
[C---:B------:R-:W-:Y:S02]  /*0b90*/  ISETP.GE.OR P1, PT, R5.reuse, c[0x0][0x17c], P0 ;  /* 0x00005f0005007a0c */ /* 0x040fe40000726670 */
[----:B------:R-:W-:Y:S02]  /*0ba0*/  IADD3 R17, R5, 0x20, RZ ;  /* 0x0000002005117810 */ /* 0x000fe40007ffe0ff */
[----:B------:R-:W-:-:S09]  /*0bb0*/  SHF.R.S32.HI R0, RZ, 0x1f, R4 ;  /* 0x0000001fff007819 */ /* 0x000fd20000011404 */
[----:B------:R-:W-:Y:S05]  /*0bc0*/  @P1 BRA `(.L_x_5) ;  /* 0x0000013000001947 */ /* 0x000fea0003800000 */
[----:B------:R-:W1:Y:S01]  /*0bd0*/  S2R R6, SR_LANEID ;  /* 0x0000000000067919 */ /* 0x000e620000000000 */
[----:B------:R-:W-:Y:S01]  /*0be0*/  IMAD.MOV.U32 R11, RZ, RZ, c[0x0][0x17c] ;  /* 0x00005f00ff0b7624 */ /* 0x000fe200078e00ff */
[C---:B------:R-:W-:Y:S01]  /*0bf0*/  IADD3 R8, P1, R5.reuse, R4, RZ ;  /* 0x0000000405087210 */ /* 0x040fe20007f3e0ff */
[----:B------:R-:W-:Y:S01]  /*0c00*/  IMAD.MOV.U32 R7, RZ, RZ, RZ ;  /* 0x000000ffff077224 */ /* 0x000fe200078e00ff */
[----:B------:R-:W-:Y:S02]  /*0c10*/  WARPSYNC 0xffffffff ;  /* 0xffffffff00007948 */ /* 0x000fe40003800000 */
[----:B------:R-:W-:Y:S02]  /*0c20*/  SHF.R.U32.HI R11, RZ, 0x1, R11 ;  /* 0x00000001ff0b7819 */ /* 0x000fe4000001160b */
[----:B------:R-:W-:Y:S02]  /*0c30*/  LEA.HI.X.SX32 R21, R5, R0, 0x1, P1 ;  /* 0x0000000005157211 */ /* 0x000fe400008f0eff */
[----:B------:R-:W-:-:S02]  /*0c40*/  LEA R19, P1, R8, c[0x0][0x170], 0x1 ;  /* 0x00005c0008137a11 */ /* 0x000fc400078208ff */
[----:B-1----:R-:W-:Y:S02]  /*0c50*/  SHF.R.U32.HI R9, RZ, 0x2, R6 ;  /* 0x00000002ff097819 */ /* 0x002fe40000011606 */
[----:B------:R-:W-:-:S05]  /*0c60*/  LOP3.LUT R6, R6, 0x3, RZ, 0xc0, !PT ;  /* 0x0000000306067812 */ /* 0x000fca00078ec0ff */
[----:B------:R-:W-:Y:S01]  /*0c70*/  IMAD.WIDE.U32 R6, R9, R11, R6 ;  /* 0x0000000b09067225 */ /* 0x000fe200078e0006 */
[----:B------:R-:W-:-:S04]  /*0c80*/  LEA.HI.X R9, R8, c[0x0][0x174], R21, 0x1, P1 ;  /* 0x00005d0008097a11 */ /* 0x000fc800008f0c15 */
[----:B------:R-:W-:-:S04]  /*0c90*/  LEA R8, P1, R6, R19, 0x2 ;  /* 0x0000001306087211 */ /* 0x000fc800078210ff */
[----:B------:R-:W-:-:S05]  /*0ca0*/  LEA.HI.X R9, R6, R9, R7, 0x2, P1 ;  /* 0x0000000906097211 */ /* 0x000fca00008f1407 */
[----:B------:R-:W-:Y:S01]  /*0cb0*/  IMAD.WIDE.U32 R6, R11, 0x20, R8 ;  /* 0x000000200b067825 */ /* 0x000fe200078e0008 */
[----:B------:R1:W-:Y:S04]  /*0cc0*/  STG.E [R8.64], R84 ;  /* 0x0000005408007986 */ /* 0x0003e8000c101904 */
[----:B------:R1:W-:Y:S04]  /*0cd0*/  STG.E [R6.64], R85 ;  /* 0x0000005506007986 */ /* 0x0003e8000c101904 */
[----:B------:R1:W-:Y:S04]  /*0ce0*/  STG.E [R8.64+0x10], R62 ;  /* 0x0000103e08007986 */ /* 0x0003e8000c101904 */
[----:B------:R1:W-:Y:S02]  /*0cf0*/  STG.E [R6.64+0x10], R63 ;  /* 0x0000103f06007986 */ /* 0x0003e4000c101904 */
.L_x_5:
[----:B------:R-:W-:Y:S02]  /*0d00*/  ISETP.GE.OR P6, PT, R15, c[0x0][0x17c], P0 ;  /* 0x00005f000f007a0c */ /* 0x000fe400007c6670 */
[----:B------:R-:W-:-:S02]  /*0d10*/  IADD3 R11, R5, 0x30, RZ ;  /* 0x00000030050b7810 */ /* 0x000fc40007ffe0ff */
[C---:B------:R-:W-:Y:S02]  /*0d20*/  IADD3 R19, R5.reuse, 0x40, RZ ;  /* 0x0000004005137810 */ /* 0x040fe40007ffe0ff */
[C---:B------:R-:W-:Y:S02]  /*0d30*/  IADD3 R21, R5.reuse, 0x50, RZ ;  /* 0x0000005005157810 */ /* 0x040fe40007ffe0ff */
[C---:B------:R-:W-:Y:S02]  /*0d40*/  IADD3 R23, R5.reuse, 0x60, RZ ;  /* 0x0000006005177810 */ /* 0x040fe40007ffe0ff */
[----:B------:R-:W-:Y:S02]  /*0d50*/  IADD3 R5, R5, 0x70, RZ ;  /* 0x0000007005057810 */ /* 0x000fe40007ffe0ff */
[----:B------:R-:W-:Y:S02]  /*0d60*/  ISETP.GE.OR P5, PT, R17, c[0x0][0x17c], P0 ;  /* 0x00005f0011007a0c */ /* 0x000fe400007a6670 */
[----:B------:R-:W-:-:S02]  /*0d70*/  ISETP.GE.OR P4, PT, R11, c[0x0][0x17c], P0 ;  /* 0x00005f000b007a0c */ /* 0x000fc40000786670 */
[----:B------:R-:W-:Y:S02]  /*0d80*/  ISETP.GE.OR P3, PT, R19, c[0x0][0x17c], P0 ;  /* 0x00005f0013007a0c */ /* 0x000fe40000766670 */
[----:B------:R-:W-:Y:S02]  /*0d90*/  ISETP.GE.OR P2, PT, R21, c[0x0][0x17c], P0 ;  /* 0x00005f0015007a0c */ /* 0x000fe40000746670 */
[----:B------:R-:W-:Y:S02]  /*0da0*/  ISETP.GE.OR P1, PT, R23, c[0x0][0x17c], P0 ;  /* 0x00005f0017007a0c */ /* 0x000fe40000726670 */
[----:B------:R-:W-:Y:S01]  /*0db0*/  ISETP.GE.OR P0, PT, R5, c[0x0][0x17c], P0 ;  /* 0x00005f0005007a0c */ /* 0x000fe20000706670 */
[----:B------:R-:W-:Y:S07]  /*0dc0*/  @P6 BRA `(.L_x_6) ;  /* 0x0000013000006947 */ /* 0x000fee0003800000 */
[----:B-1----:R-:W1:Y:S01]  /*0dd0*/  S2R R6, SR_LANEID ;  /* 0x0000000000067919 */ /* 0x002e620000000000 */
[----:B------:R-:W-:Y:S01]  /*0de0*/  IMAD.MOV.U32 R7, RZ, RZ, c[0x0][0x17c] ;  /* 0x00005f00ff077624 */ /* 0x000fe200078e00ff */
[----:B------:R-:W-:Y:S01]  /*0df0*/  IADD3 R10, P6, R4, R15, RZ ;  /* 0x0000000f040a7210 */ /* 0x000fe20007fde0ff */
[----:B------:R-:W-:Y:S03]  /*0e00*/  WARPSYNC 0xffffffff ;  /* 0xffffffff00007948 */ /* 0x000fe60003800000 */
[----:B------:R-:W-:Y:S01]  /*0e10*/  SHF.R.U32.HI R27, RZ, 0x1, R7 ;  /* 0x00000001ff1b7819 */ /* 0x000fe20000011607 */
[----:B------:R-:W-:Y:S01]  /*0e20*/  IMAD.MOV.U32 R7, RZ, RZ, RZ ;  /* 0x000000ffff077224 */ /* 0x000fe200078e00ff */
[----:B------:R-:W-:-:S02]  /*0e30*/  LEA.HI.X.SX32 R25, R15, R0, 0x1, P6 ;  /* 0x000000000f197211 */ /* 0x000fc400030f0eff */
[----:B------:R-:W-:Y:S02]  /*0e40*/  LEA R15, P6, R10, c[0x0][0x170], 0x1 ;  /* 0x00005c000a0f7a11 */ /* 0x000fe400078c08ff */
        /* <DEDUP_REMOVED lines=11> */
.L_x_6:
[----:B------:R-:W-:Y:S05]  /*0f00*/  @P5 BRA `(.L_x_7) ;  /* 0x0000013000005947 */ /* 0x000fea0003800000 */
        /* <DEDUP_REMOVED lines=19> */
.L_x_7:
        /* <DEDUP_REMOVED lines=20> */
.L_x_8:
        /* <DEDUP_REMOVED lines=20> */
.L_x_9:
        /* <DEDUP_REMOVED lines=20> */
.L_x_10:
        /* <DEDUP_REMOVED lines=20> */
.L_x_11:
[----:B------:R-:W-:Y:S05]  /*1540*/  @P0 EXIT ;  /* 0x000000000000094d */ /* 0x000fea0003800000 */
[----:B-1----:R-:W1:Y:S01]  /*1550*/  S2R R6, SR_LANEID ;  /* 0x0000000000067919 */ /* 0x002e620000000000 */
[----:B------:R-:W-:Y:S01]  /*1560*/  IMAD.MOV.U32 R9, RZ, RZ, c[0x0][0x17c] ;  /* 0x00005f00ff097624 */ /* 0x000fe200078e00ff */
[----:B------:R-:W-:Y:S01]  /*1570*/  IADD3 R8, P0, R4, R5, RZ ;  /* 0x0000000504087210 */ /* 0x000fe20007f1e0ff */
[----:B------:R-:W-:Y:S03]  /*1580*/  WARPSYNC 0xffffffff ;  /* 0xffffffff00007948 */ /* 0x000fe60003800000 */
[----:B------:R-:W-:-:S02]  /*1590*/  SHF.R.U32.HI R13, RZ, 0x1, R9 ;  /* 0x00000001ff0d7819 */ /* 0x000fc40000011609 */
[----:B------:R-:W-:Y:S01]  /*15a0*/  LEA.HI.X.SX32 R11, R5, R0, 0x1, P0 ;  /* 0x00000000050b7211 */ /* 0x000fe200000f0eff */
[----:B------:R-:W-:Y:S01]  /*15b0*/  IMAD.MOV.U32 R5, RZ, RZ, RZ ;  /* 0x000000ffff057224 */ /* 0x000fe200078e00ff */
        /* <DEDUP_REMOVED lines=8> */
[----:B------:R-:W-:Y:S04]  /*1640*/  STG.E [R4.64], R64 ;  /* 0x0000004004007986 */ /* 0x000fe8000c101904 */
[----:B------:R-:W-:Y:S04]  /*1650*/  STG.E [R6.64], R65 ;  /* 0x0000004106007986 */ /* 0x000fe8000c101904 */
[----:B------:R-:W-:Y:S04]  /*1660*/  STG.E [R4.64+0x10], R2 ;  /* 0x0000100204007986 */ /* 0x000fe8000c101904 */
[----:B------:R-:W-:Y:S01]  /*1670*/  STG.E [R6.64+0x10], R3 ;  /* 0x0000100306007986 */ /* 0x000fe2000c101904 */
[----:B------:R-:W-:Y:S05]  /*1680*/  EXIT ;  /* 0x000000000000794d */ /* 0x000fea0003800000 */
.L_x_0:
[----:B-1----:R-:W-:-:S05]  /*1690*/  IMAD.MOV.U32 R0, RZ, RZ, c[0x0][0x180] ;  /* 0x00006000ff007624 */ /* 0x002fca00078e00ff */
[----:B------:R-:W-:-:S13]  /*16a0*/  ISETP.GE.AND P0, PT, R0, 0x1, PT ;  /* 0x000000010000780c */ /* 0x000fda0003f06270 */
[----:B------:R-:W-:Y:S05]  /*16b0*/  @!P0 EXIT ;  /* 0x000000000000894d */ /* 0x000fea0003800000 */
[----:B------:R-:W-:Y:S01]  /*16c0*/  IADD3 R3, R0, 0x1f, RZ ;  /* 0x0000001f00037810 */ /* 0x000fe20007ffe0ff */
[C---:B------:R-:W-:Y:S01]  /*16d0*/  IMAD.SHL.U32 R2, R26.reuse, 0x8, RZ ;  /* 0x000000081a027824 */ /* 0x040fe200078e00ff */
[C---:B------:R-:W-:Y:S02]  /*16e0*/  IADD3 R0, R26.reuse, 0x20, RZ ;  /* 0x000000201a007810 */ /* 0x040fe40007ffe0ff */
[----:B------:R-:W-:Y:S02]  /*16f0*/  SHF.R.S32.HI R4, RZ, 0x1f, R3 ;  /* 0x0000001fff047819 */ /* 0x000fe40000011403 */
[----:B------:R-:W-:Y:S01]  /*1700*/  IADD3 R8, R26, 0x40, RZ ;  /* 0x000000401a087810 */ /* 0x000fe20007ffe0ff */
[----:B------:R-:W-:Y:S01]  /*1710*/  IMAD.SHL.U32 R6, R0, 0x8, RZ ;  /* 0x0000000800067824 */ /* 0x000fe200078e00ff */
[----:B------:R-:W-:Y:S02]  /*1720*/  SHF.R.S32.HI R5, RZ, 0x1f, R0 ;  /* 0x0000001fff057819 */ /* 0x000fe40000011400 */
[----:B------:R-:W-:-:S02]  /*1730*/  LEA.HI R22, R4, R3, RZ, 0x5 ;  /* 0x0000000304167211 */ /* 0x000fc400078f28ff */
[----:B------:R-:W-:Y:S02]  /*1740*/  SHF.R.S32.HI R3, RZ, 0x1f, R2 ;  /* 0x0000001fff037819 */ /* 0x000fe40000011402 */
[----:B------:R-:W-:Y:S02]  /*1750*/  SHF.R.S32.HI R7, RZ, 0x1f, R8 ;  /* 0x0000001fff077819 */ /* 0x000fe40000011408 */
[CC--:B------:R-:W-:Y:S02]  /*1760*/  LEA.HI R14, R5.reuse, R0.reuse, RZ, 0x2 ;  /* 0x00000000050e7211 */ /* 0x0c0fe400078f10ff */
[----:B------:R-:W-:Y:S02]  /*1770*/  LEA.HI R18, R5, R0, RZ, 0x4 ;  /* 0x0000000005127211 */ /* 0x000fe400078f20ff */
[CC--:B------:R-:W-:Y:S02]  /*1780*/  LEA.HI R0, R3.reuse, R2.reuse, RZ, 0x5 ;  /* 0x0000000203007211 */ /* 0x0c0fe400078f28ff */
[----:B------:R-:W-:-:S02]  /*1790*/  LEA.HI R4, R3, R2, RZ, 0x7 ;  /* 0x0000000203047211 */ /* 0x000fc400078f38ff */
[CC--:B------:R-:W-:Y:S02]  /*17a0*/  LEA.HI R16, R7.reuse, R8.reuse, RZ, 0x2 ;  /* 0x0000000807107211 */ /* 0x0c0fe400078f10ff */
[----:B------:R-:W-:Y:S01]  /*17b0*/  LEA.HI R20, R7, R8, RZ, 0x4 ;  /* 0x0000000807147211 */ /* 0x000fe200078f20ff */
[----:B------:R-:W-:Y:S01]  /*17c0*/  IMAD.SHL.U32 R8, R8, 0x8, RZ ;  /* 0x0000000808087824 */ /* 0x000fe200078e00ff */
[----:B------:R-:W-:Y:S02]  /*17d0*/  SHF.R.S32.HI R7, RZ, 0x1f, R6 ;  /* 0x0000001fff077819 */ /* 0x000fe40000011406 */
[----:B------:R-:W-:Y:S02]  /*17e0*/  LOP3.LUT R3, R0, 0xffffffe0, RZ, 0xc0, !PT ;  /* 0xffffffe000037812 */ /* 0x000fe400078ec0ff */
[----:B------:R-:W-:Y:S02]  /*17f0*/  LOP3.LUT R5, R4, 0xffffff80, RZ, 0xc0, !PT ;  /* 0xffffff8004057812 */ /* 0x000fe400078ec0ff */
[CC--:B------:R-:W-:Y:S01]  /*1800*/  LEA.HI R4, R7.reuse, R6.reuse, RZ, 0x5 ;  /* 0x0000000607047211 */ /* 0x0c0fe200078f28ff */
[C---:B------:R-:W-:Y:S01]  /*1810*/  IMAD.IADD R0, R2.reuse, 0x1, -R3 ;  /* 0x0000000102007824 */ /* 0x040fe200078e0a03 */
[----:B------:R-:W-:Y:S01]  /*1820*/  LEA.HI R7, R7, R6, RZ, 0x7 ;  /* 0x0000000607077211 */ /* 0x000fe200078f38ff */
[----:B------:R-:W-:Y:S01]  /*1830*/  IMAD.IADD R2, R2, 0x1, -R5 ;  /* 0x0000000102027824 */ /* 0x000fe200078e0a05 */
[----:B------:R-:W-:Y:S01]  /*1840*/  LOP3.LUT R5, R4, 0xffffffe0, RZ, 0xc0, !PT ;  /* 0xffffffe004057812 */ /* 0x000fe200078ec0ff */
[----:B------:R-:W1:Y:S01]  /*1850*/  S2R R3, SR_CTAID.Y ;  /* 0x0000000000037919 */ /* 0x000e620000002600 */
[----:B------:R-:W-:-:S02]  /*1860*/  LOP3.LUT R7, R7, 0xffffff80, RZ, 0xc0, !PT ;  /* 0xffffff8007077812 */ /* 0x000fc400078ec0ff */
[----:B------:R-:W-:Y:S01]  /*1870*/  SHF.R.S32.HI R9, RZ, 0x1f, R8 ;  /* 0x0000001fff097819 */ /* 0x000fe20000011408 */
[C---:B------:R-:W-:Y:S01]  /*1880*/  IMAD.IADD R4, R6.reuse, 0x1, -R5 ;  /* 0x0000000106047824 */ /* 0x040fe200078e0a05 */
[----:B------:R-:W-:Y:S01]  /*1890*/  SHF.R.S32.HI R11, RZ, 0x1f, R26 ;  /* 0x0000001fff0b7819 */ /* 0x000fe2000001141a */
[----:B------:R-:W-:Y:S01]  /*18a0*/  IMAD.IADD R5, R6, 0x1, -R7 ;  /* 0x0000000106057824 */ /* 0x000fe200078e0a07 */
[CC--:B------:R-:W-:Y:S01]  /*18b0*/  LEA.HI R10, R9.reuse, R8.reuse, RZ, 0x5 ;  /* 0x00000008090a7211 */ /* 0x0c0fe200078f28ff */
[----:B------:R-:W2:Y:S01]  /*18c0*/  S2R R6, SR_CTAID.X ;  /* 0x0000000000067919 */ /* 0x000ea20000002500 */
[----:B------:R-:W-:Y:S02]  /*18d0*/  LEA.HI R9, R9, R8, RZ, 0x7 ;  /* 0x0000000809097211 */ /* 0x000fe400078f38ff */
[----:B------:R-:W-:Y:S02]  /*18e0*/  LOP3.LUT R7, R10, 0xffffffe0, RZ, 0xc0, !PT ;  /* 0xffffffe00a077812 */ /* 0x000fe400078ec0ff */
[----:B------:R-:W-:-:S02]  /*18f0*/  LEA.HI R10, R11, R26, RZ, 0x2 ;  /* 0x0000001a0b0a7211 */ /* 0x000fc400078f10ff */
[----:B------:R-:W-:Y:S01]  /*1900*/  LOP3.LUT R9, R9, 0xffffff80, RZ, 0xc0, !PT ;  /* 0xffffff8009097812 */ /* 0x000fe200078ec0ff */
[C---:B------:R-:W-:Y:S01]  /*1910*/  IMAD.IADD R7, R8.reuse, 0x1, -R7 ;  /* 0x0000000108077824 */ /* 0x040fe200078e0a07 */
[----:B------:R-:W-:Y:S02]  /*1920*/  SHF.R.S32.HI R10, RZ, 0x2, R10 ;  /* 0x00000002ff0a7819 */ /* 0x000fe4000001140a */
[----:B------:R-:W-:Y:S01]  /*1930*/  SHF.R.S32.HI R14, RZ, 0x2, R14 ;  /* 0x00000002ff0e7819 */ /* 0x000fe2000001140e */
[----:B------:R-:W-:Y:S01]  /*1940*/  IMAD.IADD R9, R8, 0x1, -R9 ;  /* 0x0000000108097824 */ /* 0x000fe200078e0a09 */
[----:B------:R-:W-:Y:S02]  /*1950*/  SHF.R.S32.HI R16, RZ, 0x2, R16 ;  /* 0x00000002ff107819 */ /* 0x000fe40000011410 */
[C---:B------:R-:W-:Y:S01]  /*1960*/  IADD3 R37, -R26.reuse, 0x1ff, RZ ;  /* 0x000001ff1a257810 */ /* 0x040fe20007ffe1ff */
[----:B-1----:R-:W-:Y:S01]  /*1970*/  IMAD R38, R3, 0x80, R10 ;  /* 0x0000008003267824 */ /* 0x002fe200078e020a */
[----:B------:R-:W-:Y:S01]  /*1980*/  LEA.HI R12, R11, R26, RZ, 0x4 ;  /* 0x0000001a0b0c7211 */ /* 0x000fe200078f20ff */
[----:B------:R-:W-:Y:S01]  /*1990*/  IMAD R39, R3, 0x80, R14 ;  /* 0x0000008003277824 */ /* 0x000fe200078e020e */
[----:B------:R-:W-:Y:S01]  /*19a0*/  LEA.HI R13, R37, 0x1, RZ, 0x1b ;  /* 0x00000001250d7811 */ /* 0x000fe200078fd8ff */
[----:B------:R-:W-:Y:S01]  /*19b0*/  IMAD R40, R3, 0x80, R16 ;  /* 0x0000008003287824 */ /* 0x000fe200078e0210 */
[----:B------:R-:W-:Y:S01]  /*19c0*/  IADD3 R8, R26, 0x60, RZ ;  /* 0x000000601a087810 */ /* 0x000fe20007ffe0ff */
[----:B------:R-:W-:Y:S01]  /*19d0*/  IMAD.MOV.U32 R11, RZ, RZ, RZ ;  /* 0x000000ffff0b7224 */ /* 0x000fe200078e00ff */
[----:B------:R-:W-:Y:S01]  /*19e0*/  SHF.R.S32.HI R12, RZ, 0x4, R12 ;  /* 0x00000004ff0c7819 */ /* 0x000fe2000001140c */
[----:B------:R-:W-:Y:S01]  /*19f0*/  IMAD R15, R38, c[0x0][0x180], RZ ;  /* 0x00006000260f7a24 */ /* 0x000fe200078e02ff */
[----:B------:R-:W-:Y:S01]  /*1a00*/  LOP3.LUT R13, R13, 0x3, RZ, 0xc0, !PT ;  /* 0x000000030d0d7812 */ /* 0x000fe200078ec0ff */
[----:B------:R-:W-:Y:S01]  /*1a10*/  IMAD R17, R39, c[0x0][0x180], RZ ;  /* 0x0000600027117a24 */ /* 0x000fe200078e02ff */
[----:B------:R-:W-:Y:S01]  /*1a20*/  SHF.R.S32.HI R18, RZ, 0x4, R18 ;  /* 0x00000004ff127819 */ /* 0x000fe20000011412 */
[----:B------:R-:W-:Y:S01]  /*1a30*/  IMAD R19, R40, c[0x0][0x180], RZ ;  /* 0x0000600028137a24 */ /* 0x000fe200078e02ff */
[----:B------:R-:W-:Y:S01]  /*1a40*/  SHF.R.S32.HI R20, RZ, 0x4, R20 ;  /* 0x00000004ff147819 */ /* 0x000fe20000011414 */
[C---:B--2---:R-:W-:Y:S01]  /*1a50*/  IMAD R21, R6.reuse, 0x80, R2 ;  /* 0x0000008006157824 */ /* 0x044fe200078e0202 */
[----:B------:R-:W-:Y:S01]  /*1a60*/  SHF.R.S32.HI R22, RZ, 0x5, R22 ;  /* 0x00000005ff167819 */ /* 0x000fe20000011416 */
[----:B------:R-:W-:-:S02]  /*1a70*/  IMAD R23, R6, 0x80, R5 ;  /* 0x0000008006177824 */ /* 0x000fc400078e0205 */
[----:B------:R-:W-:Y:S02]  /*1a80*/  IMAD R24, R6, 0x80, R9 ;  /* 0x0000008006187824 */ /* 0x000fe400078e0209 */
.L_x_37:
[----:B------:R-:W-:Y:S01]  /*1a90*/  ISETP.GE.U32.AND P0, PT, R11, 0x2, PT ;  /* 0x000000020b00780c */ /* 0x000fe20003f06070 */
[----:B------:R-:W-:-:S12]  /*1aa0*/  YIELD ;  /* 0x0000000000007946 */ /* 0x000fd80003800000 */
[----:B-1----:R-:W-:Y:S05]  /*1ab0*/  @!P0 BRA `(.L_x_12) ;  /* 0x0000007000008947 */ /* 0x002fea0003800000 */
[----:B------:R-:W-:-:S05]  /*1ac0*/  IMAD.SHL.U32 R25, R11, 0x8, RZ ;  /* 0x000000080b197824 */ /* 0x000fca00078e00ff */
[----:B------:R-:W-:-:S05]  /*1ad0*/  LOP3.LUT R25, R25, 0x8, RZ, 0xc0, !PT ;  /* 0x0000000819197812 */ /* 0x000fca00078ec0ff */
.L_x_13:
[----:B------:R-:W1:Y:S01]  /*1ae0*/  LDS R27, [R25+0x14] ;  /* 0x00001400191b7984 */ /* 0x000e620000000800 */
[----:B------:R-:W-:Y:S01]  /*1af0*/  YIELD ;  /* 0x0000000000007946 */ /* 0x000fe20003800000 */
[----:B-1----:R-:W-:Y:S02]  /*1b00*/  LOP3.LUT P0, RZ, R27, 0x80000000, RZ, 0xc0, !PT ;  /* 0x800000001bff7812 */ /* 0x002fe4000780c0ff */
[----:B------:R-:W-:Y:S11]  /*1b10*/  NOP ;  /* 0x0000000000007918 */ /* 0x000ff60000000000 */
[----:B------:R-:W-:Y:S05]  /*1b20*/  @!P0 BRA `(.L_x_13) ;  /* 0xffffffb000008947 */ /* 0x000fea000383ffff */
.L_x_12:
[----:B------:R-:W-:Y:S01]  /*1b30*/  ISETP.NE.AND P3, PT, R13, RZ, PT ;  /* 0x000000ff0d00720c */ /* 0x000fe20003f65270 */
[----:B------:R-:W-:Y:S01]  /*1b40*/  IMAD.SHL.U32 R25, R11, 0x2000, RZ ;  /* 0x000020000b197824 */ /* 0x000fe200078e00ff */
[----:B------:R-:W-:Y:S01]  /*1b50*/  BSSY B0, `(.L_x_14) ;  /* 0x000003e000007945 */ /* 0x000fe20003800000 */
[----:B------:R-:W-:-:S03]  /*1b60*/  IMAD.MOV.U32 R32, RZ, RZ, R26 ;  /* 0x000000ffff207224 */ /* 0x000fc600078e001a */
[----:B------:R-:W-:-:S07]  /*1b70*/  LOP3.LUT R25, R25, 0x2000, RZ, 0xc0, !PT ;  /* 0x0000200019197812 */ /* 0x000fce00078ec0ff */
[----:B------:R-:W-:Y:S05]  /*1b80*/  @!P3 BRA `(.L_x_15) ;  /* 0x000003a00000b947 */ /* 0x000fea0003800000 */
[----:B------:R-:W-:Y:S01]  /*1b90*/  IMAD R28, R11, 0x20, R0 ;  /* 0x000000200b1c7824 */ /* 0x000fe200078e0200 */
[----:B------:R-:W1:Y:S01]  /*1ba0*/  S2R R31, SR_TID.X ;  /* 0x00000000001f7919 */ /* 0x000e620000002100 */
[----:B------:R-:W-:Y:S01]  /*1bb0*/  BSSY B1, `(.L_x_16) ;  /* 0x0000010000017945 */ /* 0x000fe20003800000 */
[----:B------:R-:W-:Y:S02]  /*1bc0*/  ISETP.NE.AND P1, PT, R13, 0x1, PT ;  /* 0x000000010d00780c */ /* 0x000fe40003f25270 */
[----:B------:R-:W-:-:S04]  /*1bd0*/  ISETP.GE.AND P0, PT, R28, c[0x0][0x180], PT ;  /* 0x000060001c007a0c */ /* 0x000fc80003f06270 */
[----:B------:R-:W-:-:S13]  /*1be0*/  ISETP.GE.OR P0, PT, R38, c[0x0][0x178], P0 ;  /* 0x00005e0026007a0c */ /* 0x000fda0000706670 */
[----:B------:R-:W-:Y:S05]  /*1bf0*/  @P0 BRA `(.L_x_17) ;  /* 0x000000b000000947 */ /* 0x000fea0003800000 */
[----:B------:R-:W-:Y:S02]  /*1c00*/  SHF.R.S32.HI R26, RZ, 0x1f, R28 ;  /* 0x0000001fff1a7819 */ /* 0x000fe4000001141c */
[----:B------:R-:W-:Y:S01]  /*1c10*/  IADD3 R27, P0, R15, R28, RZ ;  /* 0x0000001c0f1b7210 */ /* 0x000fe20007f1e0ff */
[----:B------:R-:W-:-:S03]  /*1c20*/  IMAD R28, R10, 0x20, R0 ;  /* 0x000000200a1c7824 */ /* 0x000fc600078e0200 */
[----:B------:R-:W-:Y:S01]  /*1c30*/  LEA.HI.X.SX32 R30, R15, R26, 0x1, P0 ;  /* 0x0000001a0f1e7211 */ /* 0x000fe200000f0eff */
[----:B------:R-:W-:Y:S01]  /*1c40*/  IMAD R29, R28, 0x2, R25 ;  /* 0x000000021c1d7824 */ /* 0x000fe200078e0219 */
[----:B------:R-:W-:-:S04]  /*1c50*/  LEA R26, P0, R27, c[0x0][0x160], 0x1 ;  /* 0x000058001b1a7a11 */ /* 0x000fc800078008ff */
[----:B------:R-:W-:-:S05]  /*1c60*/  LEA.HI.X R27, R27, c[0x0][0x164], R30, 0x1, P0 ;  /* 0x000059001b1b7a11 */ /* 0x000fca00000f0c1e */
[----:B------:R-:W-:Y:S01]  /*1c70*/  @!PT LDS RZ, [RZ] ;  /* 0x00000000fffff984 */ /* 0x000fe20000000800 */
[----:B------:R-:W-:Y:S01]  /*1c80*/  @!PT LDS RZ, [RZ] ;  /* 0x00000000fffff984 */ /* 0x000fe20000000800 */
[----:B------:R-:W-:Y:S01]  /*1c90*/  @!PT LDS RZ, [RZ] ;  /* 0x00000000fffff984 */ /* 0x000fe20000000800 */
[----:B------:R2:W-:Y:S04]  /*1ca0*/  LDGSTS.E.128 [R29+0x80], [R26.64] ;  /* 0x000800001a1d7fae */ /* 0x0005e8000b921c44 */
.L_x_17:
[----:B------:R-:W-:Y:S05]  /*1cb0*/  BSYNC B1 ;  /* 0x0000000000017941 */ /* 0x000fea0003800000 */
.L_x_16:
[----:B-1----:R-:W-:Y:S01]  /*1cc0*/  IADD3 R32, R31, 0x20, RZ ;  /* 0x000000201f207810 */ /* 0x002fe20007ffe0ff */
[----:B------:R-:W-:Y:S05]  /*1cd0*/  @!P1 BRA `(.L_x_15) ;  /* 0x0000025000009947 */ /* 0x000fea0003800000 */
[----:B------:R-:W-:Y:S01]  /*1ce0*/  IMAD R28, R11, 0x20, R4 ;  /* 0x000000200b1c7824 */ /* 0x000fe200078e0204 */
[----:B------:R-:W-:Y:S01]  /*1cf0*/  BSSY B1, `(.L_x_18) ;  /* 0x0000010000017945 */ /* 0x000fe20003800000 */
[----:B------:R-:W-:-:S03]  /*1d00*/  ISETP.NE.AND P1, PT, R13, 0x2, PT ;  /* 0x000000020d00780c */ /* 0x000fc60003f25270 */
[----:B------:R-:W-:-:S04]  /*1d10*/  ISETP.GE.AND P0, PT, R28, c[0x0][0x180], PT ;  /* 0x000060001c007a0c */ /* 0x000fc80003f06270 */
[----:B------:R-:W-:-:S13]  /*1d20*/  ISETP.GE.OR P0, PT, R39, c[0x0][0x178], P0 ;  /* 0x00005e0027007a0c */ /* 0x000fda0000706670 */
[----:B------:R-:W-:Y:S05]  /*1d30*/  @P0 BRA `(.L_x_19) ;  /* 0x000000b000000947 */ /* 0x000fea0003800000 */
[----:B--2---:R-:W-:Y:S02]  /*1d40*/  SHF.R.S32.HI R26, RZ, 0x1f, R28 ;  /* 0x0000001fff1a7819 */ /* 0x004fe4000001141c */
        /* <DEDUP_REMOVED lines=10> */
.L_x_19:
[----:B------:R-:W-:Y:S05]  /*1df0*/  BSYNC B1 ;  /* 0x0000000000017941 */ /* 0x000fea0003800000 */
.L_x_18:
[----:B------:R-:W-:Y:S01]  /*1e00*/  IADD3 R32, R31, 0x40, RZ ;  /* 0x000000401f207810 */ /* 0x000fe20007ffe0ff */
[----:B------:R-:W-:Y:S05]  /*1e10*/  @!P1 BRA `(.L_x_15) ;  /* 0x0000011000009947 */ /* 0x000fea0003800000 */
[----:B------:R-:W-:Y:S02]  /*1e20*/  IMAD R28, R11, 0x20, R7 ;  /* 0x000000200b1c7824 */ /* 0x000fe400078e0207 */
[----:B------:R-:W-:-:S03]  /*1e30*/  IMAD.MOV.U32 R32, RZ, RZ, R8 ;  /* 0x000000ffff207224 */ /* 0x000fc600078e0008 */
[----:B------:R-:W-:-:S04]  /*1e40*/  ISETP.GE.AND P0, PT, R28, c[0x0][0x180], PT ;  /* 0x000060001c007a0c */ /* 0x000fc80003f06270 */
[----:B------:R-:W-:-:S13]  /*1e50*/  ISETP.GE.OR P0, PT, R40, c[0x0][0x178], P0 ;  /* 0x00005e0028007a0c */ /* 0x000fda0000706670 */
[----:B------:R-:W-:Y:S05]  /*1e60*/  @P0 BRA `(.L_x_15) ;  /* 0x000000c000000947 */ /* 0x000fea0003800000 */
[----:B-12---:R-:W-:Y:S01]  /*1e70*/  SHF.R.S32.HI R26, RZ, 0x1f, R28 ;  /* 0x0000001fff1a7819 */ /* 0x006fe2000001141c */
[----:B------:R-:W-:Y:S01]  /*1e80*/  IMAD.MOV.U32 R32, RZ, RZ, R8 ;  /* 0x000000ffff207224 */ /* 0x000fe200078e0008 */
        /* <DEDUP_REMOVED lines=10> */
.L_x_15:
[----:B------:R-:W-:Y:S05]  /*1f30*/  BSYNC B0 ;  /* 0x0000000000007941 */ /* 0x000fea0003800000 */
.L_x_14:
[----:B------:R-:W-:Y:S01]  /*1f40*/  ISETP.GE.U32.AND P4, PT, R37, 0x60, PT ;  /* 0x000000602500780c */ /* 0x000fe20003f86070 */
[----:B------:R-:W-:-:S12]  /*1f50*/  BSSY B0, `(.L_x_20) ;  /* 0x0000063000007945 */ /* 0x000fd80003800000 */
[----:B------:R-:W-:Y:S05]  /*1f60*/  @!P4 BRA `(.L_x_21) ;  /* 0x000006100000c947 */ /* 0x000fea0003800000 */
[----:B------:R-:W-:Y:S02]  /*1f70*/  IMAD.SHL.U32 R33, R32, 0x8, RZ ;  /* 0x0000000820217824 */ /* 0x000fe400078e00ff */
.L_x_24:
[C---:B------:R-:W-:Y:S01]  /*1f80*/  IADD3 R30, R32.reuse, 0x40, RZ ;  /* 0x00000040201e7810 */ /* 0x040fe20007ffe0ff */
[----:B------:R-:W-:Y:S01]  /*1f90*/  BSSY B1, `(.L_x_22) ;  /* 0x000005c000017945 */ /* 0x000fe20003800000 */
[----:B-12---:R-:W-:Y:S02]  /*1fa0*/  IADD3 R27, R32, 0x20, RZ ;  /* 0x00000020201b7810 */ /* 0x006fe40007ffe0ff */
[----:B------:R-:W-:Y:S02]  /*1fb0*/  SHF.R.S32.HI R26, RZ, 0x1f, R33 ;  /* 0x0000001fff1a7819 */ /* 0x000fe40000011421 */
[----:B------:R-:W-:Y:S02]  /*1fc0*/  SHF.R.S32.HI R31, RZ, 0x1f, R30 ;  /* 0x0000001fff1f7819 */ /* 0x000fe4000001141e */
[----:B------:R-:W-:Y:S02]  /*1fd0*/  IADD3 R29, R33, 0x100, RZ ;  /* 0x00000100211d7810 */ /* 0x000fe40007ffe0ff */
[----:B------:R-:W-:-:S02]  /*1fe0*/  SHF.R.S32.HI R28, RZ, 0x1f, R27 ;  /* 0x0000001fff1c7819 */ /* 0x000fc4000001141b */
[----:B------:R-:W-:Y:S02]  /*1ff0*/  LEA.HI R26, R26, R33, RZ, 0x5 ;  /* 0x000000211a1a7211 */ /* 0x000fe400078f28ff */
[----:B------:R-:W-:Y:S02]  /*2000*/  LEA.HI R31, R31, R30, RZ, 0x2 ;  /* 0x0000001e1f1f7211 */ /* 0x000fe400078f10ff */
[----:B------:R-:W-:Y:S02]  /*2010*/  SHF.R.S32.HI R30, RZ, 0x1f, R29 ;  /* 0x0000001fff1e7819 */ /* 0x000fe4000001141d */
[----:B------:R-:W-:Y:S02]  /*2020*/  LEA.HI R28, R28, R27, RZ, 0x2 ;  /* 0x0000001b1c1c7211 */ /* 0x000fe400078f10ff */
[----:B------:R-:W-:Y:S02]  /*2030*/  SHF.R.S32.HI R27, RZ, 0x1f, R32 ;  /* 0x0000001fff1b7819 */ /* 0x000fe40000011420 */
[----:B------:R-:W-:-:S02]  /*2040*/  LOP3.LUT R26, R26, 0xffffffe0, RZ, 0xc0, !PT ;  /* 0xffffffe01a1a7812 */ /* 0x000fc400078ec0ff */
[C---:B------:R-:W-:Y:S02]  /*2050*/  IADD3 R34, R33.reuse, 0x200, RZ ;  /* 0x0000020021227810 */ /* 0x040fe40007ffe0ff */
[----:B------:R-:W-:Y:S01]  /*2060*/  LEA.HI R30, R30, R29, RZ, 0x5 ;  /* 0x0000001d1e1e7211 */ /* 0x000fe200078f28ff */
[----:B------:R-:W-:Y:S01]  /*2070*/  IMAD.IADD R43, R33, 0x1, -R26 ;  /* 0x00000001212b7824 */ /* 0x000fe200078e0a1a */
[----:B------:R-:W-:Y:S02]  /*2080*/  LEA.HI R27, R27, R32, RZ, 0x2 ;  /* 0x000000201b1b7211 */ /* 0x000fe400078f10ff */
[----:B------:R-:W-:Y:S02]  /*2090*/  SHF.R.S32.HI R35, RZ, 0x1f, R34 ;  /* 0x0000001fff237819 */ /* 0x000fe40000011422 */
[----:B------:R-:W-:Y:S02]  /*20a0*/  LOP3.LUT R30, R30, 0xffffffe0, RZ, 0xc0, !PT ;  /* 0xffffffe01e1e7812 */ /* 0x000fe400078ec0ff */
[----:B------:R-:W-:Y:S01]  /*20b0*/  SHF.R.S32.HI R46, RZ, 0x2, R27 ;  /* 0x00000002ff2e7819 */ /* 0x000fe2000001141b */
[----:B------:R-:W-:Y:S01]  /*20c0*/  IMAD R27, R11, 0x20, R43 ;  /* 0x000000200b1b7824 */ /* 0x000fe200078e022b */
[----:B------:R-:W-:Y:S01]  /*20d0*/  LEA.HI R35, R35, R34, RZ, 0x5 ;  /* 0x0000002223237211 */ /* 0x000fe200078f28ff */
[----:B------:R-:W-:Y:S01]  /*20e0*/  IMAD.IADD R45, R29, 0x1, -R30 ;  /* 0x000000011d2d7824 */ /* 0x000fe200078e0a1e */
[----:B------:R-:W-:Y:S01]  /*20f0*/  SHF.R.S32.HI R48, RZ, 0x2, R28 ;  /* 0x00000002ff307819 */ /* 0x000fe2000001141c */
[----:B------:R-:W-:Y:S01]  /*2100*/  IMAD R26, R3, 0x80, R46 ;  /* 0x00000080031a7824 */ /* 0x000fe200078e022e */
[----:B------:R-:W-:Y:S01]  /*2110*/  LOP3.LUT R35, R35, 0xffffffe0, RZ, 0xc0, !PT ;  /* 0xffffffe023237812 */ /* 0x000fe200078ec0ff */
[----:B------:R-:W-:Y:S01]  /*2120*/  IMAD R42, R11, 0x20, R45 ;  /* 0x000000200b2a7824 */ /* 0x000fe200078e022d */
[----:B------:R-:W-:-:S02]  /*2130*/  ISETP.GE.AND P1, PT, R27, c[0x0][0x180], PT ;  /* 0x000060001b007a0c */ /* 0x000fc40003f26270 */
[----:B------:R-:W-:Y:S01]  /*2140*/  SHF.R.S32.HI R50, RZ, 0x2, R31 ;  /* 0x00000002ff327819 */ /* 0x000fe2000001141f */
[----:B------:R-:W-:Y:S01]  /*2150*/  IMAD.IADD R47, R34, 0x1, -R35 ;  /* 0x00000001222f7824 */ /* 0x000fe200078e0a23 */
[----:B------:R-:W-:Y:S01]  /*2160*/  ISETP.GE.OR P1, PT, R26, c[0x0][0x178], P1 ;  /* 0x00005e001a007a0c */ /* 0x000fe20000f26670 */
[----:B------:R-:W-:Y:S01]  /*2170*/  IMAD R34, R3, 0x80, R48 ;  /* 0x0000008003227824 */ /* 0x000fe200078e0230 */
[----:B------:R-:W-:Y:S01]  /*2180*/  ISETP.GE.AND P0, PT, R42, c[0x0][0x180], PT ;  /* 0x000060002a007a0c */ /* 0x000fe20003f06270 */
[----:B------:R-:W-:Y:S01]  /*2190*/  IMAD R52, R11, 0x20, R47 ;  /* 0x000000200b347824 */ /* 0x000fe200078e022f */
[----:B------:R-:W-:Y:S01]  /*21a0*/  IADD3 R28, R32, 0x60, RZ ;  /* 0x00000060201c7810 */ /* 0x000fe20007ffe0ff */
[----:B------:R-:W-:Y:S01]  /*21b0*/  IMAD R44, R3, 0x80, R50 ;  /* 0x00000080032c7824 */ /* 0x000fe200078e0232 */
[----:B------:R-:W-:Y:S02]  /*21c0*/  ISETP.GE.OR P0, PT, R34, c[0x0][0x178], P0 ;  /* 0x00005e0022007a0c */ /* 0x000fe40000706670 */
[----:B------:R-:W-:-:S02]  /*21d0*/  ISETP.GE.AND P2, PT, R52, c[0x0][0x180], PT ;  /* 0x0000600034007a0c */ /* 0x000fc40003f46270 */
[----:B------:R-:W-:Y:S02]  /*21e0*/  SHF.R.S32.HI R29, RZ, 0x1f, R28 ;  /* 0x0000001fff1d7819 */ /* 0x000fe4000001141c */
[----:B------:R-:W-:Y:S01]  /*21f0*/  ISETP.GE.OR P2, PT, R44, c[0x0][0x178], P2 ;  /* 0x00005e002c007a0c */ /* 0x000fe20001746670 */
[----:B------:R-:W-:Y:S01]  /*2200*/  @!P1 IMAD R26, R26, c[0x0][0x180], RZ ;  /* 0x000060001a1a9a24 */ /* 0x000fe200078e02ff */
[----:B------:R-:W-:Y:S02]  /*2210*/  @!P1 SHF.R.S32.HI R31, RZ, 0x1f, R27 ;  /* 0x0000001fff1f9819 */ /* 0x000fe4000001141b */
[----:B------:R-:W-:Y:S02]  /*2220*/  IADD3 R30, R33, 0x300, RZ ;  /* 0x00000300211e7810 */ /* 0x000fe40007ffe0ff */
[----:B------:R-:W-:Y:S01]  /*2230*/  @!P1 IADD3 R36, P5, R27, R26, RZ ;  /* 0x0000001a1b249210 */ /* 0x000fe20007fbe0ff */
[----:B------:R-:W-:Y:S01]  /*2240*/  @!P0 IMAD R27, R34, c[0x0][0x180], RZ ;  /* 0x00006000221b8a24 */ /* 0x000fe200078e02ff */
[----:B------:R-:W-:-:S02]  /*2250*/  LEA.HI R35, R29, R28, RZ, 0x2 ;  /* 0x0000001c1d237211 */ /* 0x000fc400078f10ff */
[----:B------:R-:W-:Y:S02]  /*2260*/  SHF.R.S32.HI R29, RZ, 0x1f, R30 ;  /* 0x0000001fff1d7819 */ /* 0x000fe4000001141e */
[----:B------:R-:W-:Y:S02]  /*2270*/  @!P1 LEA.HI.X.SX32 R31, R26, R31, 0x1, P5 ;  /* 0x0000001f1a1f9211 */ /* 0x000fe400028f0eff */
[----:B------:R-:W-:Y:S02]  /*2280*/  @!P0 SHF.R.S32.HI R34, RZ, 0x1f, R42 ;  /* 0x0000001fff228819 */ /* 0x000fe4000001142a */
[----:B------:R-:W-:Y:S02]  /*2290*/  @!P0 IADD3 R41, P6, R42, R27, RZ ;  /* 0x0000001b2a298210 */ /* 0x000fe40007fde0ff */
[----:B------:R-:W-:Y:S02]  /*22a0*/  @!P1 LEA R26, P5, R36, c[0x0][0x160], 0x1 ;  /* 0x00005800241a9a11 */ /* 0x000fe400078a08ff */
[----:B------:R-:W-:Y:S01]  /*22b0*/  LEA.HI R28, R29, R30, RZ, 0x5 ;  /* 0x0000001e1d1c7211 */ /* 0x000fe200078f28ff */
[----:B------:R-:W-:Y:S01]  /*22c0*/  @!P2 IMAD R29, R44, c[0x0][0x180], RZ ;  /* 0x000060002c1daa24 */ /* 0x000fe200078e02ff */
[----:B------:R-:W-:Y:S01]  /*22d0*/  @!P0 LEA.HI.X.SX32 R44, R27, R34, 0x1, P6 ;  /* 0x000000221b2c8211 */ /* 0x000fe200030f0eff */
[----:B------:R-:W-:Y:S01]  /*22e0*/  @!P1 IMAD R34, R46, 0x20, R43 ;  /* 0x000000202e229824 */ /* 0x000fe200078e022b */
[----:B------:R-:W-:-:S02]  /*22f0*/  @!P1 LEA.HI.X R27, R36, c[0x0][0x164], R31, 0x1, P5 ;  /* 0x00005900241b9a11 */ /* 0x000fc400028f0c1f */
[----:B------:R-:W-:Y:S02]  /*2300*/  LOP3.LUT R31, R28, 0xffffffe0, RZ, 0xc0, !PT ;  /* 0xffffffe01c1f7812 */ /* 0x000fe400078ec0ff */
[----:B------:R-:W-:Y:S02]  /*2310*/  @!P2 SHF.R.S32.HI R36, RZ, 0x1f, R52 ;  /* 0x0000001fff24a819 */ /* 0x000fe40000011434 */
[----:B------:R-:W-:Y:S01]  /*2320*/  @!P2 IADD3 R42, P6, R52, R29, RZ ;  /* 0x0000001d342aa210 */ /* 0x000fe20007fde0ff */
[----:B------:R-:W-:Y:S01]  /*2330*/  IMAD.IADD R49, R30, 0x1, -R31 ;  /* 0x000000011e317824 */ /* 0x000fe200078e0a1f */
[----:B------:R-:W-:Y:S02]  /*2340*/  @!P0 LEA R28, P5, R41, c[0x0][0x160], 0x1 ;  /* 0x00005800291c8a11 */ /* 0x000fe400078a08ff */
[----:B------:R-:W-:Y:S01]  /*2350*/  @!P2 LEA.HI.X.SX32 R31, R29, R36, 0x1, P6 ;  /* 0x000000241d1fa211 */ /* 0x000fe200030f0eff */
[----:B------:R-:W-:Y:S01]  /*2360*/  @!P0 IMAD R36, R48, 0x20, R45 ;  /* 0x0000002030248824 */ /* 0x000fe200078e022d */
[----:B------:R-:W-:Y:S01]  /*2370*/  @!P0 LEA.HI.X R29, R41, c[0x0][0x164], R44, 0x1, P5 ;  /* 0x00005900291d8a11 */ /* 0x000fe200028f0c2c */
[----:B------:R-:W-:Y:S01]  /*2380*/  @!P1 IMAD R41, R34, 0x2, R25 ;  /* 0x0000000222299824 */ /* 0x000fe200078e0219 */
[----:B------:R-:W-:Y:S01]  /*2390*/  @!P2 LEA R30, P5, R42, c[0x0][0x160], 0x1 ;  /* 0x000058002a1eaa11 */ /* 0x000fe200078a08ff */
[----:B------:R-:W-:-:S02]  /*23a0*/  @!P2 IMAD R34, R50, 0x20, R47 ;  /* 0x000000203222a824 */ /* 0x000fc400078e022f */
[----:B------:R-:W-:Y:S01]  /*23b0*/  IMAD R45, R11, 0x20, R49 ;  /* 0x000000200b2d7824 */ /* 0x000fe200078e0231 */
[----:B------:R-:W-:Y:S01]  /*23c0*/  @!P2 LEA.HI.X R31, R42, c[0x0][0x164], R31, 0x1, P5 ;  /* 0x000059002a1faa11 */ /* 0x000fe200028f0c1f */
[----:B------:R-:W-:Y:S01]  /*23d0*/  @!P2 IMAD R43, R34, 0x2, R25 ;  /* 0x00000002222ba824 */ /* 0x000fe200078e0219 */
[----:B------:R-:W-:Y:S01]  /*23e0*/  SHF.R.S32.HI R42, RZ, 0x2, R35 ;  /* 0x00000002ff2a7819 */ /* 0x000fe20000011423 */
[----:B------:R-:W-:Y:S01]  /*23f0*/  @!P0 IMAD R35, R36, 0x2, R25 ;  /* 0x0000000224238824 */ /* 0x000fe200078e0219 */
[----:B------:R-:W-:Y:S01]  /*2400*/  @!PT LDS RZ, [RZ] ;  /* 0x00000000fffff984 */ /* 0x000fe20000000800 */
[----:B------:R-:W-:Y:S01]  /*2410*/  @!PT LDS RZ, [RZ] ;  /* 0x00000000fffff984 */ /* 0x000fe20000000800 */
[----:B------:R-:W-:Y:S01]  /*2420*/  @!PT LDS RZ, [RZ] ;  /* 0x00000000fffff984 */ /* 0x000fe20000000800 */
[----:B------:R1:W-:Y:S01]  /*2430*/  @!P1 LDGSTS.E.128 [R41+0x80], [R26.64] ;  /* 0x000800001a299fae */ /* 0x0003e2000b921c44 */
[----:B------:R-:W-:Y:S02]  /*2440*/  ISETP.GE.AND P1, PT, R45, c[0x0][0x180], PT ;  /* 0x000060002d007a0c */ /* 0x000fe40003f26270 */
[----:B------:R-:W-:Y:S01]  /*2450*/  IMAD R36, R3, 0x80, R42 ;  /* 0x0000008003247824 */ /* 0x000fe200078e022a */
[----:B------:R1:W-:Y:S01]  /*2460*/  @!P0 LDGSTS.E.128 [R35+0x80], [R28.64] ;  /* 0x000800001c238fae */ /* 0x0003e2000b921c44 */
[----:B------:R-:W-:-:S02]  /*2470*/  ISETP.GE.AND P0, PT, R32, 0x180, PT ;  /* 0x000001802000780c */ /* 0x000fc40003f06270 */
[----:B------:R-:W-:Y:S01]  /*2480*/  IADD3 R32, R32, 0x80, RZ ;  /* 0x0000008020207810 */ /* 0x000fe20007ffe0ff */
[----:B------:R1:W-:Y:S01]  /*2490*/  @!P2 LDGSTS.E.128 [R43+0x80], [R30.64] ;  /* 0x000800001e2bafae */ /* 0x0003e2000b921c44 */
[----:B------:R-:W-:-:S13]  /*24a0*/  ISETP.GE.OR P1, PT, R36, c[0x0][0x178], P1 ;  /* 0x00005e0024007a0c */ /* 0x000fda0000f26670 */
[----:B------:R-:W-:Y:S05]  /*24b0*/  @P1 BRA `(.L_x_23) ;  /* 0x0000009000001947 */ /* 0x000fea0003800000 */
[----:B-1----:R-:W-:Y:S01]  /*24c0*/  IMAD R26, R36, c[0x0][0x180], RZ ;  /* 0x00006000241a7a24 */ /* 0x002fe200078e02ff */
[----:B------:R-:W-:Y:S01]  /*24d0*/  SHF.R.S32.HI R27, RZ, 0x1f, R45 ;  /* 0x0000001fff1b7819 */ /* 0x000fe2000001142d */
[----:B------:R-:W-:-:S03]  /*24e0*/  IMAD R28, R42, 0x20, R49 ;  /* 0x000000202a1c7824 */ /* 0x000fc600078e0231 */
[----:B------:R-:W-:-:S04]  /*24f0*/  IADD3 R29, P1, R45, R26, RZ ;  /* 0x0000001a2d1d7210 */ /* 0x000fc80007f3e0ff */
[----:B------:R-:W-:Y:S02]  /*2500*/  LEA.HI.X.SX32 R30, R26, R27, 0x1, P1 ;  /* 0x0000001b1a1e7211 */ /* 0x000fe400008f0eff */
[----:B------:R-:W-:-:S04]  /*2510*/  LEA R26, P1, R29, c[0x0][0x160], 0x1 ;  /* 0x000058001d1a7a11 */ /* 0x000fc800078208ff */
[----:B------:R-:W-:Y:S01]  /*2520*/  LEA.HI.X R27, R29, c[0x0][0x164], R30, 0x1, P1 ;  /* 0x000059001d1b7a11 */ /* 0x000fe200008f0c1e */
[----:B------:R-:W-:-:S05]  /*2530*/  IMAD R29, R28, 0x2, R25 ;  /* 0x000000021c1d7824 */ /* 0x000fca00078e0219 */
[----:B------:R1:W-:Y:S03]  /*2540*/  LDGSTS.E.128 [R29+0x80], [R26.64] ;  /* 0x000800001a1d7fae */ /* 0x0003e6000b921c44 */
.L_x_23:
[----:B-1----:R-:W-:Y:S05]  /*2550*/  BSYNC B1 ;  /* 0x0000000000017941 */ /* 0x002fea0003800000 */
.L_x_22:
[----:B------:R-:W-:Y:S01]  /*2560*/  IADD3 R33, R33, 0x400, RZ ;  /* 0x0000040021217810 */ /* 0x000fe20007ffe0ff */
[----:B------:R-:W-:Y:S05]  /*2570*/  @!P0 BRA `(.L_x_24) ;  /* 0xfffffa0000008947 */ /* 0x000fea000383ffff */
.L_x_21:
[----:B------:R-:W-:Y:S05]  /*2580*/  BSYNC B0 ;  /* 0x0000000000007941 */ /* 0x000fea0003800000 */
.L_x_20:
[----:B-12---:R-:W1:Y:S01]  /*2590*/  S2R R26, SR_TID.X ;  /* 0x00000000001a7919 */ /* 0x006e620000002100 */
[----:B------:R-:W-:Y:S01]  /*25a0*/  BSSY B0, `(.L_x_25) ;  /* 0x000003f000007945 */ /* 0x000fe20003800000 */
[----:B-1----:R-:W-:Y:S01]  /*25b0*/  IMAD.MOV.U32 R27, RZ, RZ, R26 ;  /* 0x000000ffff1b7224 */ /* 0x002fe200078e001a */
[----:B------:R-:W-:Y:S05]  /*25c0*/  @!P3 BRA `(.L_x_26) ;  /* 0x000003c00000b947 */ /* 0x000fea0003800000 */
[----:B------:R-:W-:Y:S01]  /*25d0*/  IMAD R28, R11, 0x20, R12 ;  /* 0x000000200b1c7824 */ /* 0x000fe200078e020c */
[----:B------:R-:W-:Y:S01]  /*25e0*/  ISETP.GE.AND P0, PT, R21, c[0x0][0x17c], PT ;  /* 0x00005f0015007a0c */ /* 0x000fe20003f06270 */
[----:B------:R-:W-:Y:S01]  /*25f0*/  BSSY B1, `(.L_x_27) ;  /* 0x0000010000017945 */ /* 0x000fe20003800000 */
[----:B------:R-:W-:Y:S02]  /*2600*/  ISETP.NE.AND P1, PT, R13, 0x1, PT ;  /* 0x000000010d00780c */ /* 0x000fe40003f25270 */
[----:B------:R-:W-:-:S13]  /*2610*/  ISETP.GE.OR P0, PT, R28, c[0x0][0x180], P0 ;  /* 0x000060001c007a0c */ /* 0x000fda0000706670 */
[----:B------:R-:W-:Y:S05]  /*2620*/  @P0 BRA `(.L_x_28) ;  /* 0x000000c000000947 */ /* 0x000fea0003800000 */
[----:B------:R-:W-:-:S05]  /*2630*/  IMAD R28, R28, c[0x0][0x17c], RZ ;  /* 0x00005f001c1c7a24 */ /* 0x000fca00078e02ff */
[----:B------:R-:W-:Y:S02]  /*2640*/  SHF.R.S32.HI R30, RZ, 0x1f, R28 ;  /* 0x0000001fff1e7819 */ /* 0x000fe4000001141c */
[----:B------:R-:W-:-:S04]  /*2650*/  IADD3 R27, P0, R21, R28, RZ ;  /* 0x0000001c151b7210 */ /* 0x000fc80007f1e0ff */
[----:B------:R-:W-:Y:S01]  /*2660*/  LEA.HI.X.SX32 R32, R21, R30, 0x1, P0 ;  /* 0x0000001e15207211 */ /* 0x000fe200000f0eff */
[----:B------:R-:W-:Y:S01]  /*2670*/  IMAD R30, R12, 0x80, R2 ;  /* 0x000000800c1e7824 */ /* 0x000fe200078e0202 */
[----:B------:R-:W-:-:S04]  /*2680*/  LEA R28, P0, R27, c[0x0][0x168], 0x1 ;  /* 0x00005a001b1c7a11 */ /* 0x000fc800078008ff */
[----:B------:R-:W-:Y:S01]  /*2690*/  LEA.HI.X R29, R27, c[0x0][0x16c], R32, 0x1, P0 ;  /* 0x00005b001b1d7a11 */ /* 0x000fe200000f0c20 */
[----:B------:R-:W-:-:S05]  /*26a0*/  IMAD R27, R30, 0x2, R25 ;  /* 0x000000021e1b7824 */ /* 0x000fca00078e0219 */
[----:B------:R-:W-:Y:S01]  /*26b0*/  @!PT LDS RZ, [RZ] ;  /* 0x00000000fffff984 */ /* 0x000fe20000000800 */
[----:B------:R-:W-:Y:S01]  /*26c0*/  @!PT LDS RZ, [RZ] ;  /* 0x00000000fffff984 */ /* 0x000fe20000000800 */
[----:B------:R-:W-:Y:S01]  /*26d0*/  @!PT LDS RZ, [RZ] ;  /* 0x00000000fffff984 */ /* 0x000fe20000000800 */
[----:B------:R1:W-:Y:S03]  /*26e0*/  LDGSTS.E.128 [R27+0x4080], [R28.64] ;  /* 0x040800001c1b7fae */ /* 0x0003e6000b921c44 */
.L_x_28:
[----:B------:R-:W-:Y:S05]  /*26f0*/  BSYNC B1 ;  /* 0x0000000000017941 */ /* 0x000fea0003800000 */
.L_x_27:
[----:B-1----:R-:W-:Y:S01]  /*2700*/  IADD3 R27, R26, 0x20, RZ ;  /* 0x000000201a1b7810 */ /* 0x002fe20007ffe0ff */
        /* <DEDUP_REMOVED lines=19> */
.L_x_30:
[----:B------:R-:W-:Y:S05]  /*2840*/  BSYNC B1 ;  /* 0x0000000000017941 */ /* 0x000fea0003800000 */
.L_x_29:
[----:B-1----:R-:W-:Y:S01]  /*2850*/  IADD3 R27, R26, 0x40, RZ ;  /* 0x000000401a1b7810 */ /* 0x002fe20007ffe0ff */
[----:B------:R-:W-:Y:S05]  /*2860*/  @!P1 BRA `(.L_x_26) ;  /* 0x0000012000009947 */ /* 0x000fea0003800000 */
[----:B------:R-:W-:Y:S01]  /*2870*/  IMAD R28, R11, 0x20, R20 ;  /* 0x000000200b1c7824 */ /* 0x000fe200078e0214 */
[----:B------:R-:W-:Y:S01]  /*2880*/  ISETP.GE.AND P0, PT, R24, c[0x0][0x17c], PT ;  /* 0x00005f0018007a0c */ /* 0x000fe20003f06270 */
[----:B------:R-:W-:-:S03]  /*2890*/  IMAD.MOV.U32 R27, RZ, RZ, R8 ;  /* 0x000000ffff1b7224 */ /* 0x000fc600078e0008 */
[----:B------:R-:W-:-:S13]  /*28a0*/  ISETP.GE.OR P0, PT, R28, c[0x0][0x180], P0 ;  /* 0x000060001c007a0c */ /* 0x000fda0000706670 */
[----:B------:R-:W-:Y:S05]  /*28b0*/  @P0 BRA `(.L_x_26) ;  /* 0x000000d000000947 */ /* 0x000fea0003800000 */
[----:B------:R-:W-:Y:S02]  /*28c0*/  IMAD R27, R28, c[0x0][0x17c], RZ ;  /* 0x00005f001c1b7a24 */ /* 0x000fe400078e02ff */
[----:B------:R-:W-:-:S03]  /*28d0*/  IMAD R30, R20, 0x80, R9 ;  /* 0x00000080141e7824 */ /* 0x000fc600078e0209 */
[----:B------:R-:W-:Y:S01]  /*28e0*/  SHF.R.S32.HI R29, RZ, 0x1f, R27 ;  /* 0x0000001fff1d7819 */ /* 0x000fe2000001141b */
[----:B------:R-:W-:Y:S01]  /*28f0*/  IMAD R31, R30, 0x2, R25 ;  /* 0x000000021e1f7824 */ /* 0x000fe200078e0219 */
[----:B------:R-:W-:-:S04]  /*2900*/  IADD3 R27, P0, R24, R27, RZ ;  /* 0x0000001b181b7210 */ /* 0x000fc80007f1e0ff */
[----:B------:R-:W-:Y:S02]  /*2910*/  LEA.HI.X.SX32 R32, R24, R29, 0x1, P0 ;  /* 0x0000001d18207211 */ /* 0x000fe400000f0eff */
[----:B------:R-:W-:-:S04]  /*2920*/  LEA R28, P0, R27, c[0x0][0x168], 0x1 ;  /* 0x00005a001b1c7a11 */ /* 0x000fc800078008ff */
[----:B------:R-:W-:Y:S01]  /*2930*/  LEA.HI.X R29, R27, c[0x0][0x16c], R32, 0x1, P0 ;  /* 0x00005b001b1d7a11 */ /* 0x000fe200000f0c20 */
[----:B------:R-:W-:-:S04]  /*2940*/  IMAD.MOV.U32 R27, RZ, RZ, R8 ;  /* 0x000000ffff1b7224 */ /* 0x000fc800078e0008 */
[----:B------:R-:W-:Y:S01]  /*2950*/  @!PT LDS RZ, [RZ] ;  /* 0x00000000fffff984 */ /* 0x000fe20000000800 */
[----:B------:R-:W-:Y:S01]  /*2960*/  @!PT LDS RZ, [RZ] ;  /* 0x00000000fffff984 */ /* 0x000fe20000000800 */
[----:B------:R-:W-:Y:S01]  /*2970*/  @!PT LDS RZ, [RZ] ;  /* 0x00000000fffff984 */ /* 0x000fe20000000800 */
[----:B------:R1:W-:Y:S04]  /*2980*/  LDGSTS.E.128 [R31+0x4080], [R28.64] ;  /* 0x040800001c1f7fae */ /* 0x0003e8000b921c44 */
.L_x_26:
[----:B------:R-:W-:Y:S05]  /*2990*/  BSYNC B0 ;  /* 0x0000000000007941 */ /* 0x000fea0003800000 */
.L_x_25:
[----:B------:R-:W-:Y:S01]  /*29a0*/  BSSY B0, `(.L_x_31) ;  /* 0x0000063000007945 */ /* 0x000fe20003800000 */
[----:B------:R-:W-:Y:S05]  /*29b0*/  @!P4 BRA `(.L_x_32) ;  /* 0x000006100000c947 */ /* 0x000fea0003800000 */
.L_x_35:
[C---:B------:R-:W-:Y:S01]  /*29c0*/  IADD3 R30, R27.reuse, 0x20, RZ ;  /* 0x000000201b1e7810 */ /* 0x040fe20007ffe0ff */
[C---:B-1----:R-:W-:Y:S01]  /*29d0*/  IMAD.SHL.U32 R28, R27.reuse, 0x8, RZ ;  /* 0x000000081b1c7824 */ /* 0x042fe200078e00ff */
[----:B------:R-:W-:Y:S01]  /*29e0*/  IADD3 R32, R27, 0x40, RZ ;  /* 0x000000401b207810 */ /* 0x000fe20007ffe0ff */
[----:B------:R-:W-:Y:S01]  /*29f0*/  BSSY B1, `(.L_x_33) ;  /* 0x000005b000017945 */ /* 0x000fe20003800000 */
[----:B------:R-:W-:Y:S02]  /*2a00*/  SHF.R.S32.HI R31, RZ, 0x1f, R30 ;  /* 0x0000001fff1f7819 */ /* 0x000fe4000001141e */
[----:B------:R-:W-:Y:S01]  /*2a10*/  SHF.R.S32.HI R29, RZ, 0x1f, R28 ;  /* 0x0000001fff1d7819 */ /* 0x000fe2000001141c */
[----:B------:R-:W-:Y:S01]  /*2a20*/  IMAD.SHL.U32 R34, R32, 0x8, RZ ;  /* 0x0000000820227824 */ /* 0x000fe200078e00ff */
[----:B------:R-:W-:Y:S01]  /*2a30*/  LEA.HI R31, R31, R30, RZ, 0x4 ;  /* 0x0000001e1f1f7211 */ /* 0x000fe200078f20ff */
[----:B------:R-:W-:Y:S01]  /*2a40*/  IMAD.SHL.U32 R30, R30, 0x8, RZ ;  /* 0x000000081e1e7824 */ /* 0x000fe200078e00ff */
[----:B------:R-:W-:-:S02]  /*2a50*/  LEA.HI R29, R29, R28, RZ, 0x7 ;  /* 0x0000001c1d1d7211 */ /* 0x000fc400078f38ff */
[----:B------:R-:W-:Y:S02]  /*2a60*/  SHF.R.S32.HI R41, RZ, 0x1f, R34 ;  /* 0x0000001fff297819 */ /* 0x000fe40000011422 */
[----:B------:R-:W-:Y:S02]  /*2a70*/  SHF.R.S32.HI R33, RZ, 0x1f, R30 ;  /* 0x0000001fff217819 */ /* 0x000fe4000001141e */
[----:B------:R-:W-:Y:S02]  /*2a80*/  LOP3.LUT R29, R29, 0xffffff80, RZ, 0xc0, !PT ;  /* 0xffffff801d1d7812 */ /* 0x000fe400078ec0ff */
[----:B------:R-:W-:Y:S02]  /*2a90*/  LEA.HI R33, R33, R30, RZ, 0x7 ;  /* 0x0000001e21217211 */ /* 0x000fe400078f38ff */
[----:B------:R-:W-:Y:S01]  /*2aa0*/  LEA.HI R41, R41, R34, RZ, 0x7 ;  /* 0x0000002229297211 */ /* 0x000fe200078f38ff */
[----:B------:R-:W-:Y:S01]  /*2ab0*/  IMAD.IADD R43, R28, 0x1, -R29 ;  /* 0x000000011c2b7824 */ /* 0x000fe200078e0a1d */
[----:B------:R-:W-:-:S02]  /*2ac0*/  SHF.R.S32.HI R28, RZ, 0x1f, R27 ;  /* 0x0000001fff1c7819 */ /* 0x000fc4000001141b */
[----:B------:R-:W-:Y:S02]  /*2ad0*/  SHF.R.S32.HI R35, RZ, 0x1f, R32 ;  /* 0x0000001fff237819 */ /* 0x000fe40000011420 */
[----:B------:R-:W-:Y:S02]  /*2ae0*/  LOP3.LUT R33, R33, 0xffffff80, RZ, 0xc0, !PT ;  /* 0xffffff8021217812 */ /* 0x000fe400078ec0ff */
[----:B------:R-:W-:Y:S02]  /*2af0*/  LOP3.LUT R41, R41, 0xffffff80, RZ, 0xc0, !PT ;  /* 0xffffff8029297812 */ /* 0x000fe400078ec0ff */
[----:B------:R-:W-:Y:S01]  /*2b00*/  LEA.HI R28, R28, R27, RZ, 0x4 ;  /* 0x0000001b1c1c7211 */ /* 0x000fe200078f20ff */
[----:B------:R-:W-:Y:S01]  /*2b10*/  IMAD.IADD R45, R30, 0x1, -R33 ;  /* 0x000000011e2d7824 */ /* 0x000fe200078e0a21 */
[----:B------:R-:W-:Y:S01]  /*2b20*/  LEA.HI R35, R35, R32, RZ, 0x4 ;  /* 0x0000002023237211 */ /* 0x000fe200078f20ff */
[----:B------:R-:W-:Y:S01]  /*2b30*/  IMAD.IADD R47, R34, 0x1, -R41 ;  /* 0x00000001222f7824 */ /* 0x000fe200078e0a29 */
[----:B------:R-:W-:Y:S01]  /*2b40*/  SHF.R.S32.HI R34, RZ, 0x4, R28 ;  /* 0x00000004ff227819 */ /* 0x000fe2000001141c */
[C---:B------:R-:W-:Y:S01]  /*2b50*/  IMAD R41, R6.reuse, 0x80, R43 ;  /* 0x0000008006297824 */ /* 0x040fe200078e022b */
[----:B------:R-:W-:Y:S01]  /*2b60*/  SHF.R.S32.HI R36, RZ, 0x4, R31 ;  /* 0x00000004ff247819 */ /* 0x000fe2000001141f */
[C---:B------:R-:W-:Y:S01]  /*2b70*/  IMAD R44, R6.reuse, 0x80, R45 ;  /* 0x00000080062c7824 */ /* 0x040fe200078e022d */
[----:B------:R-:W-:Y:S01]  /*2b80*/  SHF.R.S32.HI R42, RZ, 0x4, R35 ;  /* 0x00000004ff2a7819 */ /* 0x000fe20000011423 */
[----:B------:R-:W-:Y:S01]  /*2b90*/  IMAD R49, R6, 0x80, R47 ;  /* 0x0000008006317824 */ /* 0x000fe200078e022f */
[----:B------:R-:W-:Y:S01]  /*2ba0*/  IADD3 R29, R27, 0x60, RZ ;  /* 0x000000601b1d7810 */ /* 0x000fe20007ffe0ff */
[----:B------:R-:W-:Y:S01]  /*2bb0*/  IMAD R30, R11, 0x20, R34 ;  /* 0x000000200b1e7824 */ /* 0x000fe200078e0222 */
[----:B------:R-:W-:Y:S01]  /*2bc0*/  ISETP.GE.AND P1, PT, R41, c[0x0][0x17c], PT ;  /* 0x00005f0029007a0c */ /* 0x000fe20003f26270 */
[C---:B------:R-:W-:Y:S01]  /*2bd0*/  IMAD R31, R11.reuse, 0x20, R36 ;  /* 0x000000200b1f7824 */ /* 0x040fe200078e0224 */
[----:B------:R-:W-:Y:S01]  /*2be0*/  ISETP.GE.AND P0, PT, R44, c[0x0][0x17c], PT ;  /* 0x00005f002c007a0c */ /* 0x000fe20003f06270 */
[----:B------:R-:W-:Y:S01]  /*2bf0*/  IMAD R46, R11, 0x20, R42 ;  /* 0x000000200b2e7824 */ /* 0x000fe200078e022a */
[----:B------:R-:W-:Y:S01]  /*2c00*/  ISETP.GE.AND P2, PT, R49, c[0x0][0x17c], PT ;  /* 0x00005f0031007a0c */ /* 0x000fe20003f46270 */
[----:B------:R-:W-:Y:S01]  /*2c10*/  IMAD.SHL.U32 R32, R29, 0x8, RZ ;  /* 0x000000081d207824 */ /* 0x000fe200078e00ff */
[----:B------:R-:W-:-:S02]  /*2c20*/  ISETP.GE.OR P1, PT, R30, c[0x0][0x180], P1 ;  /* 0x000060001e007a0c */ /* 0x000fc40000f26670 */
[----:B------:R-:W-:Y:S02]  /*2c30*/  ISETP.GE.OR P0, PT, R31, c[0x0][0x180], P0 ;  /* 0x000060001f007a0c */ /* 0x000fe40000706670 */
[----:B------:R-:W-:Y:S02]  /*2c40*/  ISETP.GE.OR P2, PT, R46, c[0x0][0x180], P2 ;  /* 0x000060002e007a0c */ /* 0x000fe40001746670 */
[----:B------:R-:W-:Y:S02]  /*2c50*/  SHF.R.S32.HI R33, RZ, 0x1f, R32 ;  /* 0x0000001fff217819 */ /* 0x000fe40000011420 */
[----:B------:R-:W-:Y:S02]  /*2c60*/  SHF.R.S32.HI R28, RZ, 0x1f, R29 ;  /* 0x0000001fff1c7819 */ /* 0x000fe4000001141d */
[----:B------:R-:W-:Y:S02]  /*2c70*/  LEA.HI R33, R33, R32, RZ, 0x7 ;  /* 0x0000002021217211 */ /* 0x000fe400078f38ff */
[----:B------:R-:W-:Y:S01]  /*2c80*/  LEA.HI R35, R28, R29, RZ, 0x4 ;  /* 0x0000001d1c237211 */ /* 0x000fe200078f20ff */
[----:B------:R-:W-:Y:S01]  /*2c90*/  @!P1 IMAD R28, R30, c[0x0][0x17c], RZ ;  /* 0x00005f001e1c9a24 */ /* 0x000fe200078e02ff */
[----:B------:R-:W-:Y:S01]  /*2ca0*/  LOP3.LUT R33, R33, 0xffffff80, RZ, 0xc0, !PT ;  /* 0xffffff8021217812 */ /* 0x000fe200078ec0ff */
[----:B------:R-:W-:Y:S01]  /*2cb0*/  @!P0 IMAD R29, R31, c[0x0][0x17c], RZ ;  /* 0x00005f001f1d8a24 */ /* 0x000fe200078e02ff */
[----:B------:R-:W-:Y:S01]  /*2cc0*/  @!P1 SHF.R.S32.HI R31, RZ, 0x1f, R41 ;  /* 0x0000001fff1f9819 */ /* 0x000fe20000011429 */
[----:B------:R-:W-:Y:S01]  /*2cd0*/  @!P2 IMAD R30, R46, c[0x0][0x17c], RZ ;  /* 0x00005f002e1eaa24 */ /* 0x000fe200078e02ff */
[----:B------:R-:W-:Y:S01]  /*2ce0*/  @!P1 IADD3 R41, P3, R41, R28, RZ ;  /* 0x0000001c29299210 */ /* 0x000fe20007f7e0ff */
[----:B------:R-:W-:Y:S01]  /*2cf0*/  IMAD.IADD R51, R32, 0x1, -R33 ;  /* 0x0000000120337824 */ /* 0x000fe200078e0a21 */
[----:B------:R-:W-:Y:S01]  /*2d00*/  @!P0 SHF.R.S32.HI R32, RZ, 0x1f, R44 ;  /* 0x0000001fff208819 */ /* 0x000fe2000001142c */
[----:B------:R-:W-:Y:S01]  /*2d10*/  @!P1 IMAD R34, R34, 0x80, R43 ;  /* 0x0000008022229824 */ /* 0x000fe200078e022b */
[----:B------:R-:W-:Y:S01]  /*2d20*/  @!P2 SHF.R.S32.HI R33, RZ, 0x1f, R49 ;  /* 0x0000001fff21a819 */ /* 0x000fe20000011431 */
[----:B------:R-:W-:Y:S01]  /*2d30*/  @!P0 IMAD R36, R36, 0x80, R45 ;  /* 0x0000008024248824 */ /* 0x000fe200078e022d */
[----:B------:R-:W-:Y:S01]  /*2d40*/  @!P0 IADD3 R45, P4, R44, R29, RZ ;  /* 0x0000001d2c2d8210 */ /* 0x000fe20007f9e0ff */
[----:B------:R-:W-:Y:S01]  /*2d50*/  @!P2 IMAD R42, R42, 0x80, R47 ;  /* 0x000000802a2aa824 */ /* 0x000fe200078e022f */
[----:B------:R-:W-:-:S02]  /*2d60*/  @!P2 IADD3 R43, P5, R49, R30, RZ ;  /* 0x0000001e312ba210 */ /* 0x000fc40007fbe0ff */
[----:B------:R-:W-:Y:S02]  /*2d70*/  @!P1 LEA.HI.X.SX32 R48, R28, R31, 0x1, P3 ;  /* 0x0000001f1c309211 */ /* 0x000fe400018f0eff */
[----:B------:R-:W-:Y:S02]  /*2d80*/  @!P0 LEA.HI.X.SX32 R46, R29, R32, 0x1, P4 ;  /* 0x000000201d2e8211 */ /* 0x000fe400020f0eff */
[----:B------:R-:W-:Y:S02]  /*2d90*/  @!P2 LEA.HI.X.SX32 R44, R30, R33, 0x1, P5 ;  /* 0x000000211e2ca211 */ /* 0x000fe400028f0eff */
[----:B------:R-:W-:Y:S02]  /*2da0*/  @!P1 LEA R28, P3, R41, c[0x0][0x168], 0x1 ;  /* 0x00005a00291c9a11 */ /* 0x000fe400078608ff */
[----:B------:R-:W-:Y:S02]  /*2db0*/  @!P2 LEA R32, P5, R43, c[0x0][0x168], 0x1 ;  /* 0x00005a002b20aa11 */ /* 0x000fe400078a08ff */
[----:B------:R-:W-:-:S02]  /*2dc0*/  @!P0 LEA R30, P4, R45, c[0x0][0x168], 0x1 ;  /* 0x00005a002d1e8a11 */ /* 0x000fc400078808ff */
[----:B------:R-:W-:Y:S01]  /*2dd0*/  @!P1 LEA.HI.X R29, R41, c[0x0][0x16c], R48, 0x1, P3 ;  /* 0x00005b00291d9a11 */ /* 0x000fe200018f0c30 */
[--C-:B------:R-:W-:Y:S01]  /*2de0*/  @!P1 IMAD R41, R34, 0x2, R25.reuse ;  /* 0x0000000222299824 */ /* 0x100fe200078e0219 */
[----:B------:R-:W-:Y:S01]  /*2df0*/  @!P2 LEA.HI.X R33, R43, c[0x0][0x16c], R44, 0x1, P5 ;  /* 0x00005b002b21aa11 */ /* 0x000fe200028f0c2c */
[----:B------:R-:W-:Y:S01]  /*2e00*/  @!P2 IMAD R43, R42, 0x2, R25 ;  /* 0x000000022a2ba824 */ /* 0x000fe200078e0219 */
[----:B------:R-:W-:Y:S01]  /*2e10*/  SHF.R.S32.HI R44, RZ, 0x4, R35 ;  /* 0x00000004ff2c7819 */ /* 0x000fe20000011423 */
[----:B------:R-:W-:Y:S01]  /*2e20*/  @!P0 IMAD R35, R36, 0x2, R25 ;  /* 0x0000000224238824 */ /* 0x000fe200078e0219 */
[----:B------:R-:W-:Y:S01]  /*2e30*/  @!P0 LEA.HI.X R31, R45, c[0x0][0x16c], R46, 0x1, P4 ;  /* 0x00005b002d1f8a11 */ /* 0x000fe200020f0c2e */
[----:B------:R-:W-:Y:S01]  /*2e40*/  IMAD R46, R6, 0x80, R51 ;  /* 0x00000080062e7824 */ /* 0x000fe200078e0233 */
[----:B------:R-:W-:Y:S01]  /*2e50*/  @!PT LDS RZ, [RZ] ;  /* 0x00000000fffff984 */ /* 0x000fe20000000800 */
[----:B------:R-:W-:Y:S01]  /*2e60*/  @!PT LDS RZ, [RZ] ;  /* 0x00000000fffff984 */ /* 0x000fe20000000800 */
[----:B------:R-:W-:Y:S01]  /*2e70*/  @!PT LDS RZ, [RZ] ;  /* 0x00000000fffff984 */ /* 0x000fe20000000800 */
[----:B------:R1:W-:Y:S01]  /*2e80*/  @!P1 LDGSTS.E.128 [R41+0x4080], [R28.64] ;  /* 0x040800001c299fae */ /* 0x0003e2000b921c44 */
[----:B------:R-:W-:Y:S01]  /*2e90*/  IMAD R36, R11, 0x20, R44 ;  /* 0x000000200b247824 */ /* 0x000fe200078e022c */
[----:B------:R-:W-:-:S02]  /*2ea0*/  IADD3 R34, R27, 0x80, RZ ;  /* 0x000000801b227810 */ /* 0x000fc40007ffe0ff */
[----:B------:R1:W-:Y:S01]  /*2eb0*/  @!P0 LDGSTS.E.128 [R35+0x4080], [R30.64] ;  /* 0x040800001e238fae */ /* 0x0003e2000b921c44 */
[----:B------:R-:W-:Y:S02]  /*2ec0*/  ISETP.GE.AND P1, PT, R46, c[0x0][0x17c], PT ;  /* 0x00005f002e007a0c */ /* 0x000fe40003f26270 */
[----:B------:R-:W-:Y:S01]  /*2ed0*/  ISETP.GE.AND P0, PT, R27, 0x180, PT ;  /* 0x000001801b00780c */ /* 0x000fe20003f06270 */
[----:B------:R1:W-:Y:S01]  /*2ee0*/  @!P2 LDGSTS.E.128 [R43+0x4080], [R32.64] ;  /* 0x04080000202bafae */ /* 0x0003e2000b921c44 */
[----:B------:R-:W-:-:S13]  /*2ef0*/  ISETP.GE.OR P1, PT, R36, c[0x0][0x180], P1 ;  /* 0x0000600024007a0c */ /* 0x000fda0000f26670 */
[----:B------:R-:W-:Y:S05]  /*2f00*/  @P1 BRA `(.L_x_34) ;  /* 0x0000009000001947 */ /* 0x000fea0003800000 */
[----:B-1----:R-:W-:Y:S01]  /*2f10*/  IMAD R27, R36, c[0x0][0x17c], RZ ;  /* 0x00005f00241b7a24 */ /* 0x002fe200078e02ff */
[----:B------:R-:W-:Y:S01]  /*2f20*/  SHF.R.S32.HI R28, RZ, 0x1f, R46 ;  /* 0x0000001fff1c7819 */ /* 0x000fe2000001142e */
[----:B------:R-:W-:-:S03]  /*2f30*/  IMAD R30, R44, 0x80, R51 ;  /* 0x000000802c1e7824 */ /* 0x000fc600078e0233 */
[----:B------:R-:W-:-:S04]  /*2f40*/  IADD3 R29, P1, R46, R27, RZ ;  /* 0x0000001b2e1d7210 */ /* 0x000fc80007f3e0ff */
[----:B------:R-:W-:Y:S01]  /*2f50*/  LEA.HI.X.SX32 R32, R27, R28, 0x1, P1 ;  /* 0x0000001c1b207211 */ /* 0x000fe200008f0eff */
[----:B------:R-:W-:Y:S01]  /*2f60*/  IMAD R27, R30, 0x2, R25 ;  /* 0x000000021e1b7824 */ /* 0x000fe200078e0219 */
[----:B------:R-:W-:-:S04]  /*2f70*/  LEA R28, P1, R29, c[0x0][0x168], 0x1 ;  /* 0x00005a001d1c7a11 */ /* 0x000fc800078208ff */
[----:B------:R-:W-:-:S05]  /*2f80*/  LEA.HI.X R29, R29, c[0x0][0x16c], R32, 0x1, P1 ;  /* 0x00005b001d1d7a11 */ /* 0x000fca00008f0c20 */
[----:B------:R1:W-:Y:S04]  /*2f90*/  LDGSTS.E.128 [R27+0x4080], [R28.64] ;  /* 0x040800001c1b7fae */ /* 0x0003e8000b921c44 */
.L_x_34:
[----:B-1----:R-:W-:Y:S05]  /*2fa0*/  BSYNC B1 ;  /* 0x0000000000017941 */ /* 0x002fea0003800000 */
.L_x_33:
[----:B------:R-:W-:Y:S01]  /*2fb0*/  IMAD.MOV.U32 R27, RZ, RZ, R34 ;  /* 0x000000ffff1b7224 */ /* 0x000fe200078e0022 */
[----:B------:R-:W-:Y:S05]  /*2fc0*/  @!P0 BRA `(.L_x_35) ;  /* 0xfffff9f000008947 */ /* 0x000fea000383ffff */
.L_x_32:
[----:B------:R-:W-:Y:S05]  /*2fd0*/  BSYNC B0 ;  /* 0x0000000000007941 */ /* 0x000fea0003800000 */
.L_x_31:
[----:B------:R-:W0:Y:S01]  /*2fe0*/  LDGDEPBAR ;  /* 0x00000000000079af */ /* 0x000e220000000000 */
[----:B------:R-:W-:-:S05]  /*2ff0*/  IMAD.SHL.U32 R25, R11, 0x8, RZ ;  /* 0x000000080b197824 */ /* 0x000fca00078e00ff */
[----:B------:R-:W-:Y:S01]  /*3000*/  LOP3.LUT R25, R25, 0x8, RZ, 0xc0, !PT ;  /* 0x0000000819197812 */ /* 0x000fe200078ec0ff */
[----:B------:R-:W-:-:S04]  /*3010*/  DEPBAR.LE SB0, 0x0 ;  /* 0x000080000000791a */ /* 0x000fc80000000000 */
[----:B------:R-:W-:Y:S01]  /*3020*/  @!PT LDS RZ, [RZ] ;  /* 0x00000000fffff984 */ /* 0x000fe20000000800 */
[----:B------:R-:W-:Y:S01]  /*3030*/  @!PT LDS RZ, [RZ] ;  /* 0x00000000fffff984 */ /* 0x000fe20000000800 */
[----:B------:R-:W-:Y:S01]  /*3040*/  @!PT LDS RZ, [RZ] ;  /* 0x00000000fffff984 */ /* 0x000fe20000000800 */
[----:B------:R-:W-:Y:S01]  /*3050*/  @!PT LDS RZ, [RZ] ;  /* 0x00000000fffff984 */ /* 0x000fe20000000800 */
[----:B------:R-:W-:Y:S06]  /*3060*/  MEMBAR.ALL.CTA ;  /* 0x0000000000007992 */ /* 0x000fec0000008000 */
[----:B------:R-:W-:Y:S01]  /*3070*/  IADD3 R11, R11, 0x1, RZ ;  /* 0x000000010b0b7810 */ /* 0x000fe20007ffe0ff */
[----:B------:R2:W-:Y:S03]  /*3080*/  ATOMS.ARRIVE.64 RZ, [R25+URZ] ;  /* 0x0000000019ff7f8c */ /* 0x0005e6000c80043f */
[----:B------:R-:W-:-:S13]  /*3090*/  ISETP.GE.AND P0, PT, R11, R22, PT ;  /* 0x000000160b00720c */ /* 0x000fda0003f06270 */
[----:B--2---:R-:W-:Y:S01]  /*30a0*/  @P0 CALL.REL.NOINC `(.L_x_36) ;  /* 0x0000001000000944 */ /* 0x004fe20003c00000 */
[----:B------:R-:W-:Y:S05]  /*30b0*/  BRA `(.L_x_37) ;  /* 0xffffe9d000007947 */ /* 0x000fea000383ffff */
.L_x_36:
[----:B------:R-:W-:Y:S05]  /*30c0*/  EXIT ;  /* 0x000000000000794d */ /* 0x000fea0003800000 */
.L_x_38:
[----:B------:R-:W-:-:S00]  /*30d0*/  BRA `(.L_x_38) ;  /* 0xfffffff000007947 */ /* 0x000fc0000383ffff */
[----:B------:R-:W-:-:S00]  /*30e0*/  NOP ;  /* 0x0000000000007918 */ /* 0x000fc00000000000 */
        /* <DEDUP_REMOVED lines=9> */
.L_x_39:


//--------------------- .nv.shared.gemm_mma_kernel --------------------------
	.section	.nv.shared.gemm_mma_kernel,"aw",@nobits
	.sectionflags	@""
	.align	16
